//
// Generated by NVIDIA NVVM Compiler
//
// Compiler Build ID: CL-36424714
// Cuda compilation tools, release 13.0, V13.0.88
// Based on NVVM 20.0.0
//

.version 9.0
.target sm_100
.address_size 64

	// .globl	_Z17convolutionKernelPfS_S_ii

.visible .entry _Z17convolutionKernelPfS_S_ii(
	.param .u64 .ptr .align 1 _Z17convolutionKernelPfS_S_ii_param_0,
	.param .u64 .ptr .align 1 _Z17convolutionKernelPfS_S_ii_param_1,
	.param .u64 .ptr .align 1 _Z17convolutionKernelPfS_S_ii_param_2,
	.param .u32 _Z17convolutionKernelPfS_S_ii_param_3,
	.param .u32 _Z17convolutionKernelPfS_S_ii_param_4
)
{
	.reg .pred 	%p<13>;
	.reg .b32 	%r<52>;
	.reg .b32 	%f<119>;
	.reg .b64 	%rd<45>;

	ld.param.u64 	%rd10, [_Z17convolutionKernelPfS_S_ii_param_0];
	ld.param.u64 	%rd11, [_Z17convolutionKernelPfS_S_ii_param_1];
	ld.param.u64 	%rd9, [_Z17convolutionKernelPfS_S_ii_param_2];
	ld.param.u32 	%r22, [_Z17convolutionKernelPfS_S_ii_param_3];
	ld.param.u32 	%r23, [_Z17convolutionKernelPfS_S_ii_param_4];
	cvta.to.global.u64 	%rd1, %rd11;
	cvta.to.global.u64 	%rd2, %rd10;
	mov.u32 	%r24, %ctaid.x;
	mov.u32 	%r25, %ntid.x;
	mov.u32 	%r26, %tid.x;
	mad.lo.s32 	%r1, %r24, %r25, %r26;
	mov.u32 	%r27, %ctaid.y;
	mov.u32 	%r28, %ntid.y;
	mov.u32 	%r29, %tid.y;
	mad.lo.s32 	%r30, %r27, %r28, %r29;
	sub.s32 	%r31, %r22, %r23;
	max.s32 	%r32, %r1, %r30;
	setp.gt.s32 	%p1, %r32, %r31;
	@%p1 bra 	$L__BB0_18;
	setp.lt.s32 	%p2, %r23, 1;
	mov.f32 	%f117, 0f00000000;
	@%p2 bra 	$L__BB0_17;
	and.b32  	%r4, %r23, 15;
	and.b32  	%r5, %r23, 7;
	and.b32  	%r6, %r23, 2147483632;
	and.b32  	%r7, %r23, 3;
	neg.s32 	%r8, %r6;
	add.s64 	%rd3, %rd2, 32;
	mov.f32 	%f117, 0f00000000;
	mov.b32 	%r46, 0;
$L__BB0_3:
	setp.lt.u32 	%p3, %r23, 16;
	add.s32 	%r35, %r46, %r30;
	mad.lo.s32 	%r10, %r35, %r22, %r1;
	mul.lo.s32 	%r11, %r46, %r23;
	mov.b32 	%r50, 0;
	@%p3 bra 	$L__BB0_6;
	mul.wide.u32 	%rd12, %r11, 4;
	add.s64 	%rd13, %rd1, %rd12;
	add.s64 	%rd44, %rd13, 32;
	mov.u32 	%r47, %r10;
	mov.u32 	%r48, %r8;
$L__BB0_5:
	.pragma "nounroll";
	mul.wide.s32 	%rd14, %r47, 4;
	add.s64 	%rd15, %rd3, %rd14;
	ld.global.f32 	%f20, [%rd15+-32];
	ld.global.f32 	%f21, [%rd44+-32];
	fma.rn.f32 	%f22, %f20, %f21, %f117;
	ld.global.f32 	%f23, [%rd15+-28];
	ld.global.f32 	%f24, [%rd44+-28];
	fma.rn.f32 	%f25, %f23, %f24, %f22;
	ld.global.f32 	%f26, [%rd15+-24];
	ld.global.f32 	%f27, [%rd44+-24];
	fma.rn.f32 	%f28, %f26, %f27, %f25;
	ld.global.f32 	%f29, [%rd15+-20];
	ld.global.f32 	%f30, [%rd44+-20];
	fma.rn.f32 	%f31, %f29, %f30, %f28;
	ld.global.f32 	%f32, [%rd15+-16];
	ld.global.f32 	%f33, [%rd44+-16];
	fma.rn.f32 	%f34, %f32, %f33, %f31;
	ld.global.f32 	%f35, [%rd15+-12];
	ld.global.f32 	%f36, [%rd44+-12];
	fma.rn.f32 	%f37, %f35, %f36, %f34;
	ld.global.f32 	%f38, [%rd15+-8];
	ld.global.f32 	%f39, [%rd44+-8];
	fma.rn.f32 	%f40, %f38, %f39, %f37;
	ld.global.f32 	%f41, [%rd15+-4];
	ld.global.f32 	%f42, [%rd44+-4];
	fma.rn.f32 	%f43, %f41, %f42, %f40;
	ld.global.f32 	%f44, [%rd15];
	ld.global.f32 	%f45, [%rd44];
	fma.rn.f32 	%f46, %f44, %f45, %f43;
	ld.global.f32 	%f47, [%rd15+4];
	ld.global.f32 	%f48, [%rd44+4];
	fma.rn.f32 	%f49, %f47, %f48, %f46;
	ld.global.f32 	%f50, [%rd15+8];
	ld.global.f32 	%f51, [%rd44+8];
	fma.rn.f32 	%f52, %f50, %f51, %f49;
	ld.global.f32 	%f53, [%rd15+12];
	ld.global.f32 	%f54, [%rd44+12];
	fma.rn.f32 	%f55, %f53, %f54, %f52;
	ld.global.f32 	%f56, [%rd15+16];
	ld.global.f32 	%f57, [%rd44+16];
	fma.rn.f32 	%f58, %f56, %f57, %f55;
	ld.global.f32 	%f59, [%rd15+20];
	ld.global.f32 	%f60, [%rd44+20];
	fma.rn.f32 	%f61, %f59, %f60, %f58;
	ld.global.f32 	%f62, [%rd15+24];
	ld.global.f32 	%f63, [%rd44+24];
	fma.rn.f32 	%f64, %f62, %f63, %f61;
	ld.global.f32 	%f65, [%rd15+28];
	ld.global.f32 	%f66, [%rd44+28];
	fma.rn.f32 	%f117, %f65, %f66, %f64;
	add.s32 	%r48, %r48, 16;
	add.s32 	%r47, %r47, 16;
	add.s64 	%rd44, %rd44, 64;
	setp.ne.s32 	%p4, %r48, 0;
	mov.u32 	%r50, %r6;
	@%p4 bra 	$L__BB0_5;
$L__BB0_6:
	setp.eq.s32 	%p5, %r4, 0;
	@%p5 bra 	$L__BB0_16;
	add.s32 	%r36, %r4, -1;
	setp.lt.u32 	%p6, %r36, 7;
	@%p6 bra 	$L__BB0_9;
	add.s32 	%r37, %r10, %r50;
	add.s32 	%r38, %r50, %r11;
	mul.wide.s32 	%rd16, %r37, 4;
	add.s64 	%rd17, %rd2, %rd16;
	ld.global.f32 	%f68, [%rd17];
	mul.wide.u32 	%rd18, %r38, 4;
	add.s64 	%rd19, %rd1, %rd18;
	ld.global.f32 	%f69, [%rd19];
	fma.rn.f32 	%f70, %f68, %f69, %f117;
	ld.global.f32 	%f71, [%rd17+4];
	cvt.u64.u32 	%rd20, %r11;
	cvt.u64.u32 	%rd21, %r50;
	add.s64 	%rd22, %rd21, %rd20;
	shl.b64 	%rd23, %rd22, 2;
	add.s64 	%rd24, %rd1, %rd23;
	ld.global.f32 	%f72, [%rd24+4];
	fma.rn.f32 	%f73, %f71, %f72, %f70;
	ld.global.f32 	%f74, [%rd17+8];
	ld.global.f32 	%f75, [%rd24+8];
	fma.rn.f32 	%f76, %f74, %f75, %f73;
	ld.global.f32 	%f77, [%rd17+12];
	ld.global.f32 	%f78, [%rd24+12];
	fma.rn.f32 	%f79, %f77, %f78, %f76;
	ld.global.f32 	%f80, [%rd17+16];
	ld.global.f32 	%f81, [%rd24+16];
	fma.rn.f32 	%f82, %f80, %f81, %f79;
	ld.global.f32 	%f83, [%rd17+20];
	ld.global.f32 	%f84, [%rd24+20];
	fma.rn.f32 	%f85, %f83, %f84, %f82;
	ld.global.f32 	%f86, [%rd17+24];
	ld.global.f32 	%f87, [%rd24+24];
	fma.rn.f32 	%f88, %f86, %f87, %f85;
	ld.global.f32 	%f89, [%rd17+28];
	ld.global.f32 	%f90, [%rd24+28];
	fma.rn.f32 	%f117, %f89, %f90, %f88;
	add.s32 	%r50, %r50, 8;
$L__BB0_9:
	setp.eq.s32 	%p7, %r5, 0;
	@%p7 bra 	$L__BB0_16;
	add.s32 	%r39, %r5, -1;
	setp.lt.u32 	%p8, %r39, 3;
	@%p8 bra 	$L__BB0_12;
	add.s32 	%r40, %r10, %r50;
	add.s32 	%r41, %r50, %r11;
	mul.wide.s32 	%rd25, %r40, 4;
	add.s64 	%rd26, %rd2, %rd25;
	ld.global.f32 	%f92, [%rd26];
	mul.wide.u32 	%rd27, %r41, 4;
	add.s64 	%rd28, %rd1, %rd27;
	ld.global.f32 	%f93, [%rd28];
	fma.rn.f32 	%f94, %f92, %f93, %f117;
	ld.global.f32 	%f95, [%rd26+4];
	cvt.u64.u32 	%rd29, %r11;
	cvt.u64.u32 	%rd30, %r50;
	add.s64 	%rd31, %rd30, %rd29;
	shl.b64 	%rd32, %rd31, 2;
	add.s64 	%rd33, %rd1, %rd32;
	ld.global.f32 	%f96, [%rd33+4];
	fma.rn.f32 	%f97, %f95, %f96, %f94;
	ld.global.f32 	%f98, [%rd26+8];
	ld.global.f32 	%f99, [%rd33+8];
	fma.rn.f32 	%f100, %f98, %f99, %f97;
	ld.global.f32 	%f101, [%rd26+12];
	ld.global.f32 	%f102, [%rd33+12];
	fma.rn.f32 	%f117, %f101, %f102, %f100;
	add.s32 	%r50, %r50, 4;
$L__BB0_12:
	setp.eq.s32 	%p9, %r7, 0;
	@%p9 bra 	$L__BB0_16;
	setp.eq.s32 	%p10, %r7, 1;
	add.s32 	%r42, %r10, %r50;
	add.s32 	%r43, %r50, %r11;
	mul.wide.s32 	%rd34, %r42, 4;
	add.s64 	%rd7, %rd2, %rd34;
	ld.global.f32 	%f103, [%rd7];
	mul.wide.u32 	%rd35, %r43, 4;
	add.s64 	%rd36, %rd1, %rd35;
	ld.global.f32 	%f104, [%rd36];
	fma.rn.f32 	%f117, %f103, %f104, %f117;
	@%p10 bra 	$L__BB0_16;
	setp.eq.s32 	%p11, %r7, 2;
	ld.global.f32 	%f105, [%rd7+4];
	cvt.u64.u32 	%rd37, %r11;
	cvt.u64.u32 	%rd38, %r50;
	add.s64 	%rd39, %rd38, %rd37;
	shl.b64 	%rd40, %rd39, 2;
	add.s64 	%rd8, %rd1, %rd40;
	ld.global.f32 	%f106, [%rd8+4];
	fma.rn.f32 	%f117, %f105, %f106, %f117;
	@%p11 bra 	$L__BB0_16;
	ld.global.f32 	%f107, [%rd7+8];
	ld.global.f32 	%f108, [%rd8+8];
	fma.rn.f32 	%f117, %f107, %f108, %f117;
$L__BB0_16:
	add.s32 	%r46, %r46, 1;
	setp.ne.s32 	%p12, %r46, %r23;
	@%p12 bra 	$L__BB0_3;
$L__BB0_17:
	mad.lo.s32 	%r44, %r30, %r31, %r30;
	add.s32 	%r45, %r44, %r1;
	cvta.to.global.u64 	%rd41, %rd9;
	mul.wide.s32 	%rd42, %r45, 4;
	add.s64 	%rd43, %rd41, %rd42;
	st.global.f32 	[%rd43], %f117;
$L__BB0_18:
	ret;

}
	// .globl	_Z16maxPoolingKernelPfS_ii
.visible .entry _Z16maxPoolingKernelPfS_ii(
	.param .u64 .ptr .align 1 _Z16maxPoolingKernelPfS_ii_param_0,
	.param .u64 .ptr .align 1 _Z16maxPoolingKernelPfS_ii_param_1,
	.param .u32 _Z16maxPoolingKernelPfS_ii_param_2,
	.param .u32 _Z16maxPoolingKernelPfS_ii_param_3
)
{
	.reg .pred 	%p<44>;
	.reg .b32 	%r<112>;
	.reg .b32 	%f<148>;
	.reg .b64 	%rd<15>;

	ld.param.u64 	%rd7, [_Z16maxPoolingKernelPfS_ii_param_0];
	ld.param.u64 	%rd6, [_Z16maxPoolingKernelPfS_ii_param_1];
	ld.param.u32 	%r28, [_Z16maxPoolingKernelPfS_ii_param_2];
	ld.param.u32 	%r29, [_Z16maxPoolingKernelPfS_ii_param_3];
	cvta.to.global.u64 	%rd1, %rd7;
	mov.u32 	%r30, %ctaid.y;
	mov.u32 	%r31, %ntid.y;
	mov.u32 	%r32, %tid.y;
	mad.lo.s32 	%r1, %r30, %r31, %r32;
	mov.u32 	%r33, %ctaid.x;
	mov.u32 	%r34, %ntid.x;
	mov.u32 	%r35, %tid.x;
	mad.lo.s32 	%r2, %r33, %r34, %r35;
	max.s32 	%r36, %r1, %r2;
	setp.ge.s32 	%p1, %r36, %r28;
	@%p1 bra 	$L__BB1_79;
	div.s32 	%r3, %r1, %r29;
	div.s32 	%r4, %r2, %r29;
	setp.lt.s32 	%p2, %r29, 1;
	mov.f32 	%f110, 0fFF800000;
	@%p2 bra 	$L__BB1_78;
	mul.lo.s32 	%r5, %r3, %r29;
	mul.lo.s32 	%r6, %r4, %r29;
	and.b32  	%r7, %r29, 15;
	add.s32 	%r8, %r7, -1;
	and.b32  	%r9, %r29, 7;
	add.s32 	%r10, %r9, -1;
	and.b32  	%r11, %r29, 2147483632;
	and.b32  	%r12, %r29, 3;
	mov.f32 	%f110, 0fFF800000;
	mov.b32 	%r107, 0;
$L__BB1_3:
	setp.lt.u32 	%p3, %r29, 16;
	add.s32 	%r14, %r107, %r5;
	mul.lo.s32 	%r15, %r14, %r28;
	mov.b32 	%r110, 0;
	@%p3 bra 	$L__BB1_38;
	mov.b32 	%r108, 0;
$L__BB1_5:
	.pragma "nounroll";
	add.s32 	%r17, %r108, %r6;
	max.s32 	%r40, %r14, %r17;
	setp.ge.s32 	%p4, %r40, %r28;
	add.s32 	%r41, %r17, %r15;
	mul.wide.s32 	%rd8, %r41, 4;
	add.s64 	%rd2, %rd1, %rd8;
	@%p4 bra 	$L__BB1_7;
	ld.global.f32 	%f75, [%rd2];
	max.f32 	%f110, %f110, %f75;
$L__BB1_7:
	add.s32 	%r42, %r17, 1;
	max.s32 	%r43, %r14, %r42;
	setp.ge.s32 	%p5, %r43, %r28;
	@%p5 bra 	$L__BB1_9;
	ld.global.f32 	%f76, [%rd2+4];
	max.f32 	%f110, %f110, %f76;
$L__BB1_9:
	add.s32 	%r44, %r17, 2;
	max.s32 	%r45, %r14, %r44;
	setp.ge.s32 	%p6, %r45, %r28;
	@%p6 bra 	$L__BB1_11;
	ld.global.f32 	%f77, [%rd2+8];
	max.f32 	%f110, %f110, %f77;
$L__BB1_11:
	add.s32 	%r46, %r17, 3;
	max.s32 	%r47, %r14, %r46;
	setp.ge.s32 	%p7, %r47, %r28;
	@%p7 bra 	$L__BB1_13;
	ld.global.f32 	%f78, [%rd2+12];
	max.f32 	%f110, %f110, %f78;
$L__BB1_13:
	add.s32 	%r48, %r17, 4;
	max.s32 	%r49, %r14, %r48;
	setp.ge.s32 	%p8, %r49, %r28;
	@%p8 bra 	$L__BB1_15;
	ld.global.f32 	%f79, [%rd2+16];
	max.f32 	%f110, %f110, %f79;
$L__BB1_15:
	add.s32 	%r50, %r17, 5;
	max.s32 	%r51, %r14, %r50;
	setp.ge.s32 	%p9, %r51, %r28;
	@%p9 bra 	$L__BB1_17;
	ld.global.f32 	%f80, [%rd2+20];
	max.f32 	%f110, %f110, %f80;
$L__BB1_17:
	add.s32 	%r52, %r17, 6;
	max.s32 	%r53, %r14, %r52;
	setp.ge.s32 	%p10, %r53, %r28;
	@%p10 bra 	$L__BB1_19;
	ld.global.f32 	%f81, [%rd2+24];
	max.f32 	%f110, %f110, %f81;
$L__BB1_19:
	add.s32 	%r54, %r17, 7;
	max.s32 	%r55, %r14, %r54;
	setp.ge.s32 	%p11, %r55, %r28;
	@%p11 bra 	$L__BB1_21;
	ld.global.f32 	%f82, [%rd2+28];
	max.f32 	%f110, %f110, %f82;
$L__BB1_21:
	add.s32 	%r56, %r17, 8;
	max.s32 	%r57, %r14, %r56;
	setp.ge.s32 	%p12, %r57, %r28;
	@%p12 bra 	$L__BB1_23;
	ld.global.f32 	%f83, [%rd2+32];
	max.f32 	%f110, %f110, %f83;
$L__BB1_23:
	add.s32 	%r58, %r17, 9;
	max.s32 	%r59, %r14, %r58;
	setp.ge.s32 	%p13, %r59, %r28;
	@%p13 bra 	$L__BB1_25;
	ld.global.f32 	%f84, [%rd2+36];
	max.f32 	%f110, %f110, %f84;
$L__BB1_25:
	add.s32 	%r60, %r17, 10;
	max.s32 	%r61, %r14, %r60;
	setp.ge.s32 	%p14, %r61, %r28;
	@%p14 bra 	$L__BB1_27;
	ld.global.f32 	%f85, [%rd2+40];
	max.f32 	%f110, %f110, %f85;
$L__BB1_27:
	add.s32 	%r62, %r17, 11;
	max.s32 	%r63, %r14, %r62;
	setp.ge.s32 	%p15, %r63, %r28;
	@%p15 bra 	$L__BB1_29;
	ld.global.f32 	%f86, [%rd2+44];
	max.f32 	%f110, %f110, %f86;
$L__BB1_29:
	add.s32 	%r64, %r17, 12;
	max.s32 	%r65, %r14, %r64;
	setp.ge.s32 	%p16, %r65, %r28;
	@%p16 bra 	$L__BB1_31;
	ld.global.f32 	%f87, [%rd2+48];
	max.f32 	%f110, %f110, %f87;
$L__BB1_31:
	add.s32 	%r66, %r17, 13;
	max.s32 	%r67, %r14, %r66;
	setp.ge.s32 	%p17, %r67, %r28;
	@%p17 bra 	$L__BB1_33;
	ld.global.f32 	%f88, [%rd2+52];
	max.f32 	%f110, %f110, %f88;
$L__BB1_33:
	add.s32 	%r68, %r17, 14;
	max.s32 	%r69, %r14, %r68;
	setp.ge.s32 	%p18, %r69, %r28;
	@%p18 bra 	$L__BB1_35;
	ld.global.f32 	%f89, [%rd2+56];
	max.f32 	%f110, %f110, %f89;
$L__BB1_35:
	add.s32 	%r70, %r17, 15;
	max.s32 	%r71, %r14, %r70;
	setp.ge.s32 	%p19, %r71, %r28;
	@%p19 bra 	$L__BB1_37;
	ld.global.f32 	%f90, [%rd2+60];
	max.f32 	%f110, %f110, %f90;
$L__BB1_37:
	add.s32 	%r108, %r108, 16;
	setp.ne.s32 	%p20, %r108, %r11;
	mov.u32 	%r110, %r11;
	@%p20 bra 	$L__BB1_5;
$L__BB1_38:
	setp.eq.s32 	%p21, %r7, 0;
	@%p21 bra 	$L__BB1_77;
	setp.lt.u32 	%p22, %r8, 7;
	@%p22 bra 	$L__BB1_57;
	add.s32 	%r20, %r110, %r6;
	max.s32 	%r73, %r14, %r20;
	setp.ge.s32 	%p23, %r73, %r28;
	add.s32 	%r74, %r20, %r15;
	mul.wide.s32 	%rd9, %r74, 4;
	add.s64 	%rd3, %rd1, %rd9;
	@%p23 bra 	$L__BB1_42;
	ld.global.f32 	%f92, [%rd3];
	max.f32 	%f110, %f110, %f92;
$L__BB1_42:
	add.s32 	%r75, %r20, 1;
	max.s32 	%r76, %r14, %r75;
	setp.ge.s32 	%p24, %r76, %r28;
	@%p24 bra 	$L__BB1_44;
	ld.global.f32 	%f93, [%rd3+4];
	max.f32 	%f110, %f110, %f93;
$L__BB1_44:
	add.s32 	%r77, %r20, 2;
	max.s32 	%r78, %r14, %r77;
	setp.ge.s32 	%p25, %r78, %r28;
	@%p25 bra 	$L__BB1_46;
	ld.global.f32 	%f94, [%rd3+8];
	max.f32 	%f110, %f110, %f94;
$L__BB1_46:
	add.s32 	%r79, %r20, 3;
	max.s32 	%r80, %r14, %r79;
	setp.ge.s32 	%p26, %r80, %r28;
	@%p26 bra 	$L__BB1_48;
	ld.global.f32 	%f95, [%rd3+12];
	max.f32 	%f110, %f110, %f95;
$L__BB1_48:
	add.s32 	%r81, %r20, 4;
	max.s32 	%r82, %r14, %r81;
	setp.ge.s32 	%p27, %r82, %r28;
	@%p27 bra 	$L__BB1_50;
	ld.global.f32 	%f96, [%rd3+16];
	max.f32 	%f110, %f110, %f96;
$L__BB1_50:
	add.s32 	%r83, %r20, 5;
	max.s32 	%r84, %r14, %r83;
	setp.ge.s32 	%p28, %r84, %r28;
	@%p28 bra 	$L__BB1_52;
	ld.global.f32 	%f97, [%rd3+20];
	max.f32 	%f110, %f110, %f97;
$L__BB1_52:
	add.s32 	%r85, %r20, 6;
	max.s32 	%r86, %r14, %r85;
	setp.ge.s32 	%p29, %r86, %r28;
	@%p29 bra 	$L__BB1_54;
	ld.global.f32 	%f98, [%rd3+24];
	max.f32 	%f110, %f110, %f98;
$L__BB1_54:
	add.s32 	%r87, %r20, 7;
	max.s32 	%r88, %r14, %r87;
	setp.ge.s32 	%p30, %r88, %r28;
	@%p30 bra 	$L__BB1_56;
	ld.global.f32 	%f99, [%rd3+28];
	max.f32 	%f110, %f110, %f99;
$L__BB1_56:
	add.s32 	%r110, %r110, 8;
$L__BB1_57:
	setp.eq.s32 	%p31, %r9, 0;
	@%p31 bra 	$L__BB1_77;
	setp.lt.u32 	%p32, %r10, 3;
	@%p32 bra 	$L__BB1_68;
	add.s32 	%r23, %r110, %r6;
	max.s32 	%r90, %r14, %r23;
	setp.ge.s32 	%p33, %r90, %r28;
	add.s32 	%r91, %r23, %r15;
	mul.wide.s32 	%rd10, %r91, 4;
	add.s64 	%rd4, %rd1, %rd10;
	@%p33 bra 	$L__BB1_61;
	ld.global.f32 	%f101, [%rd4];
	max.f32 	%f110, %f110, %f101;
$L__BB1_61:
	add.s32 	%r92, %r23, 1;
	max.s32 	%r93, %r14, %r92;
	setp.ge.s32 	%p34, %r93, %r28;
	@%p34 bra 	$L__BB1_63;
	ld.global.f32 	%f102, [%rd4+4];
	max.f32 	%f110, %f110, %f102;
$L__BB1_63:
	add.s32 	%r94, %r23, 2;
	max.s32 	%r95, %r14, %r94;
	setp.ge.s32 	%p35, %r95, %r28;
	@%p35 bra 	$L__BB1_65;
	ld.global.f32 	%f103, [%rd4+8];
	max.f32 	%f110, %f110, %f103;
$L__BB1_65:
	add.s32 	%r96, %r23, 3;
	max.s32 	%r97, %r14, %r96;
	setp.ge.s32 	%p36, %r97, %r28;
	@%p36 bra 	$L__BB1_67;
	ld.global.f32 	%f104, [%rd4+12];
	max.f32 	%f110, %f110, %f104;
$L__BB1_67:
	add.s32 	%r110, %r110, 4;
$L__BB1_68:
	setp.eq.s32 	%p37, %r12, 0;
	@%p37 bra 	$L__BB1_77;
	add.s32 	%r26, %r110, %r6;
	max.s32 	%r99, %r14, %r26;
	setp.ge.s32 	%p38, %r99, %r28;
	add.s32 	%r100, %r26, %r15;
	mul.wide.s32 	%rd11, %r100, 4;
	add.s64 	%rd5, %rd1, %rd11;
	@%p38 bra 	$L__BB1_71;
	ld.global.f32 	%f105, [%rd5];
	max.f32 	%f110, %f110, %f105;
$L__BB1_71:
	setp.eq.s32 	%p39, %r12, 1;
	@%p39 bra 	$L__BB1_77;
	add.s32 	%r101, %r26, 1;
	max.s32 	%r102, %r14, %r101;
	setp.ge.s32 	%p40, %r102, %r28;
	@%p40 bra 	$L__BB1_74;
	ld.global.f32 	%f106, [%rd5+4];
	max.f32 	%f110, %f110, %f106;
$L__BB1_74:
	setp.eq.s32 	%p41, %r12, 2;
	@%p41 bra 	$L__BB1_77;
	add.s32 	%r103, %r26, 2;
	max.s32 	%r104, %r14, %r103;
	setp.ge.s32 	%p42, %r104, %r28;
	@%p42 bra 	$L__BB1_77;
	ld.global.f32 	%f107, [%rd5+8];
	max.f32 	%f110, %f110, %f107;
$L__BB1_77:
	add.s32 	%r107, %r107, 1;
	setp.ne.s32 	%p43, %r107, %r29;
	@%p43 bra 	$L__BB1_3;
$L__BB1_78:
	div.s32 	%r105, %r28, %r29;
	mad.lo.s32 	%r106, %r105, %r3, %r4;
	cvta.to.global.u64 	%rd12, %rd6;
	mul.wide.s32 	%rd13, %r106, 4;
	add.s64 	%rd14, %rd12, %rd13;
	st.global.f32 	[%rd14], %f110;
$L__BB1_79:
	ret;

}
	// .globl	_Z10reluKernelPfS_ii
.visible .entry _Z10reluKernelPfS_ii(
	.param .u64 .ptr .align 1 _Z10reluKernelPfS_ii_param_0,
	.param .u64 .ptr .align 1 _Z10reluKernelPfS_ii_param_1,
	.param .u32 _Z10reluKernelPfS_ii_param_2,
	.param .u32 _Z10reluKernelPfS_ii_param_3
)
{
	.reg .pred 	%p<4>;
	.reg .b32 	%r<12>;
	.reg .b32 	%f<3>;
	.reg .b64 	%rd<8>;

	ld.param.u64 	%rd1, [_Z10reluKernelPfS_ii_param_0];
	ld.param.u64 	%rd2, [_Z10reluKernelPfS_ii_param_1];
	ld.param.u32 	%r4, [_Z10reluKernelPfS_ii_param_2];
	ld.param.u32 	%r3, [_Z10reluKernelPfS_ii_param_3];
	mov.u32 	%r5, %ctaid.y;
	mov.u32 	%r6, %ntid.y;
	mov.u32 	%r7, %tid.y;
	mad.lo.s32 	%r1, %r5, %r6, %r7;
	mov.u32 	%r8, %ctaid.x;
	mov.u32 	%r9, %ntid.x;
	mov.u32 	%r10, %tid.x;
	mad.lo.s32 	%r2, %r8, %r9, %r10;
	setp.ge.s32 	%p1, %r1, %r4;
	setp.ge.s32 	%p2, %r2, %r3;
	or.pred  	%p3, %p1, %p2;
	@%p3 bra 	$L__BB2_2;
	cvta.to.global.u64 	%rd3, %rd1;
	cvta.to.global.u64 	%rd4, %rd2;
	mad.lo.s32 	%r11, %r3, %r1, %r2;
	mul.wide.s32 	%rd5, %r11, 4;
	add.s64 	%rd6, %rd3, %rd5;
	ld.global.f32 	%f1, [%rd6];
	max.f32 	%f2, %f1, 0f00000000;
	add.s64 	%rd7, %rd4, %rd5;
	st.global.f32 	[%rd7], %f2;
$L__BB2_2:
	ret;

}
	// .globl	_Z13softmaxKernelPfS_fi
.visible .entry _Z13softmaxKernelPfS_fi(
	.param .u64 .ptr .align 1 _Z13softmaxKernelPfS_fi_param_0,
	.param .u64 .ptr .align 1 _Z13softmaxKernelPfS_fi_param_1,
	.param .f32 _Z13softmaxKernelPfS_fi_param_2,
	.param .u32 _Z13softmaxKernelPfS_fi_param_3
)
{
	.reg .pred 	%p<2>;
	.reg .b32 	%r<8>;
	.reg .b32 	%f<16>;
	.reg .b64 	%rd<8>;

	ld.param.u64 	%rd1, [_Z13softmaxKernelPfS_fi_param_0];
	ld.param.u64 	%rd2, [_Z13softmaxKernelPfS_fi_param_1];
	ld.param.f32 	%f1, [_Z13softmaxKernelPfS_fi_param_2];
	ld.param.u32 	%r2, [_Z13softmaxKernelPfS_fi_param_3];
	mov.u32 	%r3, %ctaid.x;
	mov.u32 	%r4, %ntid.x;
	mov.u32 	%r5, %tid.x;
	mad.lo.s32 	%r1, %r3, %r4, %r5;
	setp.ge.s32 	%p1, %r1, %r2;
	@%p1 bra 	$L__BB3_2;
	cvta.to.global.u64 	%rd3, %rd1;
	cvta.to.global.u64 	%rd4, %rd2;
	mul.wide.s32 	%rd5, %r1, 4;
	add.s64 	%rd6, %rd3, %rd5;
	ld.global.f32 	%f2, [%rd6];
	sub.f32 	%f3, %f2, %f1;
	fma.rn.f32 	%f4, %f3, 0f3BBB989D, 0f3F000000;
	cvt.sat.f32.f32 	%f5, %f4;
	mov.f32 	%f6, 0f4B400001;
	mov.f32 	%f7, 0f437C0000;
	fma.rm.f32 	%f8, %f5, %f7, %f6;
	add.f32 	%f9, %f8, 0fCB40007F;
	neg.f32 	%f10, %f9;
	fma.rn.f32 	%f11, %f3, 0f3FB8AA3B, %f10;
	fma.rn.f32 	%f12, %f3, 0f32A57060, %f11;
	mov.b32 	%r6, %f8;
	shl.b32 	%r7, %r6, 23;
	mov.b32 	%f13, %r7;
	ex2.approx.ftz.f32 	%f14, %f12;
	mul.f32 	%f15, %f14, %f13;
	add.s64 	%rd7, %rd4, %rd5;
	st.global.f32 	[%rd7], %f15;
$L__BB3_2:
	ret;

}


// ===== COMPILED SASS (sm_100) =====

	.target	sm_100

	.elftype	@"ET_EXEC"


//--------------------- .note.nv.tkinfo           --------------------------
	.section	.note.nv.tkinfo,"",@"SHT_NOTE"
	.sectionflags	@"SHF_NOTE_NV_TKINFO"
	.tkinfo
        /*0018*/ 	.word	0x00000002
        /*0030*/ 	.string	""
        /*0030*/ 	.string	"ptxas"
        /*0030*/ 	.string	"Cuda compilation tools, release 13.0, V13.0.88"
        /*0030*/ 	.string	"Build cuda_13.0.r13.0/compiler.36424714_0"
        /*0030*/ 	.string	"-arch sm_100 -m 64 "



//--------------------- .note.nv.cuinfo           --------------------------
	.section	.note.nv.cuinfo,"",@"SHT_NOTE"
	.sectionflags	@"SHF_NOTE_NV_CUINFO"
        /*0018*/ 	.short	0x0002
        /*001a*/ 	.short	0x0064
        /*001c*/ 	.short	0x0082
	.zero		2


//--------------------- .nv.info                  --------------------------
	.section	.nv.info,"",@"SHT_CUDA_INFO"
	.align	4


	//----- nvinfo : EIATTR_REGCOUNT
	.align		4
        /*0000*/ 	.byte	0x04, 0x2f
        /*0002*/ 	.short	(.L_1 - .L_0)
	.align		4
.L_0:
        /*0004*/ 	.word	index@(_Z17convolutionKernelPfS_S_ii)
        /*0008*/ 	.word	0x00000020


	//----- nvinfo : EIATTR_FRAME_SIZE
	.align		4
.L_1:
        /*000c*/ 	.byte	0x04, 0x11
        /*000e*/ 	.short	(.L_3 - .L_2)
	.align		4
.L_2:
        /*0010*/ 	.word	index@(_Z17convolutionKernelPfS_S_ii)
        /*0014*/ 	.word	0x00000000


	//----- nvinfo : EIATTR_REGCOUNT
	.align		4
.L_3:
        /*0018*/ 	.byte	0x04, 0x2f
        /*001a*/ 	.short	(.L_5 - .L_4)
	.align		4
.L_4:
        /*001c*/ 	.word	index@(_Z16maxPoolingKernelPfS_ii)
        /*0020*/ 	.word	0x0000001c


	//----- nvinfo : EIATTR_FRAME_SIZE
	.align		4
.L_5:
        /*0024*/ 	.byte	0x04, 0x11
        /*0026*/ 	.short	(.L_7 - .L_6)
	.align		4
.L_6:
        /*0028*/ 	.word	index@(_Z16maxPoolingKernelPfS_ii)
        /*002c*/ 	.word	0x00000000


	//----- nvinfo : EIATTR_REGCOUNT
	.align		4
.L_7:
        /*0030*/ 	.byte	0x04, 0x2f
        /*0032*/ 	.short	(.L_9 - .L_8)
	.align		4
.L_8:
        /*0034*/ 	.word	index@(_Z10reluKernelPfS_ii)
        /*0038*/ 	.word	0x0000000a


	//----- nvinfo : EIATTR_FRAME_SIZE
	.align		4
.L_9:
        /*003c*/ 	.byte	0x04, 0x11
        /*003e*/ 	.short	(.L_11 - .L_10)
	.align		4
.L_10:
        /*0040*/ 	.word	index@(_Z10reluKernelPfS_ii)
        /*0044*/ 	.word	0x00000000


	//----- nvinfo : EIATTR_REGCOUNT
	.align		4
.L_11:
        /*0048*/ 	.byte	0x04, 0x2f
        /*004a*/ 	.short	(.L_13 - .L_12)
	.align		4
.L_12:
        /*004c*/ 	.word	index@(_Z13softmaxKernelPfS_fi)
        /*0050*/ 	.word	0x0000000c


	//----- nvinfo : EIATTR_FRAME_SIZE
	.align		4
.L_13:
        /*0054*/ 	.byte	0x04, 0x11
        /*0056*/ 	.short	(.L_15 - .L_14)
	.align		4
.L_14:
        /*0058*/ 	.word	index@(_Z13softmaxKernelPfS_fi)
        /*005c*/ 	.word	0x00000000


	//----- nvinfo : EIATTR_MIN_STACK_SIZE
	.align		4
.L_15:
        /*0060*/ 	.byte	0x04, 0x12
        /*0062*/ 	.short	(.L_17 - .L_16)
	.align		4
.L_16:
        /*0064*/ 	.word	index@(_Z13softmaxKernelPfS_fi)
        /*0068*/ 	.word	0x00000000


	//----- nvinfo : EIATTR_MIN_STACK_SIZE
	.align		4
.L_17:
        /*006c*/ 	.byte	0x04, 0x12
        /*006e*/ 	.short	(.L_19 - .L_18)
	.align		4
.L_18:
        /*0070*/ 	.word	index@(_Z10reluKernelPfS_ii)
        /*0074*/ 	.word	0x00000000


	//----- nvinfo : EIATTR_MIN_STACK_SIZE
	.align		4
.L_19:
        /*0078*/ 	.byte	0x04, 0x12
        /*007a*/ 	.short	(.L_21 - .L_20)
	.align		4
.L_20:
        /*007c*/ 	.word	index@(_Z16maxPoolingKernelPfS_ii)
        /*0080*/ 	.word	0x00000000


	//----- nvinfo : EIATTR_MIN_STACK_SIZE
	.align		4
.L_21:
        /*0084*/ 	.byte	0x04, 0x12
        /*0086*/ 	.short	(.L_23 - .L_22)
	.align		4
.L_22:
        /*0088*/ 	.word	index@(_Z17convolutionKernelPfS_S_ii)
        /*008c*/ 	.word	0x00000000
.L_23:


//--------------------- .nv.compat                --------------------------
	.section	.nv.compat,"",@"SHT_CUDA_COMPAT_INFO"
	.align	4
        /*0000*/ 	.byte	0x02, 0x09, 0x00, 0x00, 0x02, 0x02, 0x01, 0x00, 0x02, 0x05, 0x05, 0x00, 0x03, 0x07, 0x01, 0x01
        /*0010*/ 	.byte	0x02, 0x03, 0x00, 0x00, 0x02, 0x06, 0x01, 0x00, 0x04, 0x0b, 0x08, 0x00, 0x09, 0x00, 0x00, 0x00
        /*0020*/ 	.byte	0x00, 0x00, 0x00, 0x00


//--------------------- .nv.info._Z13softmaxKernelPfS_fi --------------------------
	.section	.nv.info._Z13softmaxKernelPfS_fi,"",@"SHT_CUDA_INFO"
	.sectionflags	@""
	.align	4


	//----- nvinfo : EIATTR_CUDA_API_VERSION
	.align		4
        /*0000*/ 	.byte	0x04, 0x37
        /*0002*/ 	.short	(.L_25 - .L_24)
.L_24:
        /*0004*/ 	.word	0x00000082


	//----- nvinfo : EIATTR_KPARAM_INFO
	.align		4
.L_25:
        /*0008*/ 	.byte	0x04, 0x17
        /*000a*/ 	.short	(.L_27 - .L_26)
.L_26:
        /*000c*/ 	.word	0x00000000
        /*0010*/ 	.short	0x0003
        /*0012*/ 	.short	0x0014
        /*0014*/ 	.byte	0x00, 0xf0, 0x11, 0x00


	//----- nvinfo : EIATTR_KPARAM_INFO
	.align		4
.L_27:
        /*0018*/ 	.byte	0x04, 0x17
        /*001a*/ 	.short	(.L_29 - .L_28)
.L_28:
        /*001c*/ 	.word	0x00000000
        /*0020*/ 	.short	0x0002
        /*0022*/ 	.short	0x0010
        /*0024*/ 	.byte	0x00, 0xf0, 0x11, 0x00


	//----- nvinfo : EIATTR_KPARAM_INFO
	.align		4
.L_29:
        /*0028*/ 	.byte	0x04, 0x17
        /*002a*/ 	.short	(.L_31 - .L_30)
.L_30:
        /*002c*/ 	.word	0x00000000
        /*0030*/ 	.short	0x0001
        /*0032*/ 	.short	0x0008
        /*0034*/ 	.byte	0x00, 0xf5, 0x21, 0x00


	//----- nvinfo : EIATTR_KPARAM_INFO
	.align		4
.L_31:
        /*0038*/ 	.byte	0x04, 0x17
        /*003a*/ 	.short	(.L_33 - .L_32)
.L_32:
        /*003c*/ 	.word	0x00000000
        /*0040*/ 	.short	0x0000
        /*0042*/ 	.short	0x0000
        /*0044*/ 	.byte	0x00, 0xf5, 0x21, 0x00


	//----- nvinfo : EIATTR_SPARSE_MMA_MASK
	.align		4
.L_33:
        /*0048*/ 	.byte	0x03, 0x50
        /*004a*/ 	.short	0x0000


	//----- nvinfo : EIATTR_MAXREG_COUNT
	.align		4
        /*004c*/ 	.byte	0x03, 0x1b
        /*004e*/ 	.short	0x00ff


	//----- nvinfo : EIATTR_MERCURY_ISA_VERSION
	.align		4
        /*0050*/ 	.byte	0x03, 0x5f
        /*0052*/ 	.short	0x0101


	//----- nvinfo : EIATTR_VRC_CTA_INIT_COUNT
	.align		4
        /*0054*/ 	.byte	0x02, 0x4a
	.zero		1
	.zero		1


	//----- nvinfo : EIATTR_EXIT_INSTR_OFFSETS
	.align		4
        /*0058*/ 	.byte	0x04, 0x1c
        /*005a*/ 	.short	(.L_35 - .L_34)


	//   ....[0]....
.L_34:
        /*005c*/ 	.word	0x00000070


	//   ....[1]....
        /*0060*/ 	.word	0x000001b0


	//----- nvinfo : EIATTR_CBANK_PARAM_SIZE
	.align		4
.L_35:
        /*0064*/ 	.byte	0x03, 0x19
        /*0066*/ 	.short	0x0018


	//----- nvinfo : EIATTR_PARAM_CBANK
	.align		4
        /*0068*/ 	.byte	0x04, 0x0a
        /*006a*/ 	.short	(.L_37 - .L_36)
	.align		4
.L_36:
        /*006c*/ 	.word	index@(.nv.constant0._Z13softmaxKernelPfS_fi)
        /*0070*/ 	.short	0x0380
        /*0072*/ 	.short	0x0018


	//----- nvinfo : EIATTR_SW_WAR
	.align		4
.L_37:
        /*0074*/ 	.byte	0x04, 0x36
        /*0076*/ 	.short	(.L_39 - .L_38)
.L_38:
        /*0078*/ 	.word	0x00000008
.L_39:


//--------------------- .nv.info._Z10reluKernelPfS_ii --------------------------
	.section	.nv.info._Z10reluKernelPfS_ii,"",@"SHT_CUDA_INFO"
	.sectionflags	@""
	.align	4


	//----- nvinfo : EIATTR_CUDA_API_VERSION
	.align		4
        /*0000*/ 	.byte	0x04, 0x37
        /*0002*/ 	.short	(.L_41 - .L_40)
.L_40:
        /*0004*/ 	.word	0x00000082


	//----- nvinfo : EIATTR_KPARAM_INFO
	.align		4
.L_41:
        /*0008*/ 	.byte	0x04, 0x17
        /*000a*/ 	.short	(.L_43 - .L_42)
.L_42:
        /*000c*/ 	.word	0x00000000
        /*0010*/ 	.short	0x0003
        /*0012*/ 	.short	0x0014
        /*0014*/ 	.byte	0x00, 0xf0, 0x11, 0x00


	//----- nvinfo : EIATTR_KPARAM_INFO
	.align		4
.L_43:
        /*0018*/ 	.byte	0x04, 0x17
        /*001a*/ 	.short	(.L_45 - .L_44)
.L_44:
        /*001c*/ 	.word	0x00000000
        /*0020*/ 	.short	0x0002
        /*0022*/ 	.short	0x0010
        /*0024*/ 	.byte	0x00, 0xf0, 0x11, 0x00


	//----- nvinfo : EIATTR_KPARAM_INFO
	.align		4
.L_45:
        /*0028*/ 	.byte	0x04, 0x17
        /*002a*/ 	.short	(.L_47 - .L_46)
.L_46:
        /*002c*/ 	.word	0x00000000
        /*0030*/ 	.short	0x0001
        /*0032*/ 	.short	0x0008
        /*0034*/ 	.byte	0x00, 0xf5, 0x21, 0x00


	//----- nvinfo : EIATTR_KPARAM_INFO
	.align		4
.L_47:
        /*0038*/ 	.byte	0x04, 0x17
        /*003a*/ 	.short	(.L_49 - .L_48)
.L_48:
        /*003c*/ 	.word	0x00000000
        /*0040*/ 	.short	0x0000
        /*0042*/ 	.short	0x0000
        /*0044*/ 	.byte	0x00, 0xf5, 0x21, 0x00


	//----- nvinfo : EIATTR_SPARSE_MMA_MASK
	.align		4
.L_49:
        /*0048*/ 	.byte	0x03, 0x50
        /*004a*/ 	.short	0x0000


	//----- nvinfo : EIATTR_MAXREG_COUNT
	.align		4
        /*004c*/ 	.byte	0x03, 0x1b
        /*004e*/ 	.short	0x00ff


	//----- nvinfo : EIATTR_MERCURY_ISA_VERSION
	.align		4
        /*0050*/ 	.byte	0x03, 0x5f
        /*0052*/ 	.short	0x0101


	//----- nvinfo : EIATTR_VRC_CTA_INIT_COUNT
	.align		4
        /*0054*/ 	.byte	0x02, 0x4a
	.zero		1
	.zero		1


	//----- nvinfo : EIATTR_EXIT_INSTR_OFFSETS
	.align		4
        /*0058*/ 	.byte	0x04, 0x1c
        /*005a*/ 	.short	(.L_51 - .L_50)


	//   ....[0]....
.L_50:
        /*005c*/ 	.word	0x000000c0


	//   ....[1]....
        /*0060*/ 	.word	0x00000160


	//----- nvinfo : EIATTR_CBANK_PARAM_SIZE
	.align		4
.L_51:
        /*0064*/ 	.byte	0x03, 0x19
        /*0066*/ 	.short	0x0018


	//----- nvinfo : EIATTR_PARAM_CBANK
	.align		4
        /*0068*/ 	.byte	0x04, 0x0a
        /*006a*/ 	.short	(.L_53 - .L_52)
	.align		4
.L_52:
        /*006c*/ 	.word	index@(.nv.constant0._Z10reluKernelPfS_ii)
        /*0070*/ 	.short	0x0380
        /*0072*/ 	.short	0x0018


	//----- nvinfo : EIATTR_SW_WAR
	.align		4
.L_53:
        /*0074*/ 	.byte	0x04, 0x36
        /*0076*/ 	.short	(.L_55 - .L_54)
.L_54:
        /*0078*/ 	.word	0x00000008
.L_55:


//--------------------- .nv.info._Z16maxPoolingKernelPfS_ii --------------------------
	.section	.nv.info._Z16maxPoolingKernelPfS_ii,"",@"SHT_CUDA_INFO"
	.sectionflags	@""
	.align	4


	//----- nvinfo : EIATTR_CUDA_API_VERSION
	.align		4
        /*0000*/ 	.byte	0x04, 0x37
        /*0002*/ 	.short	(.L_57 - .L_56)
.L_56:
        /*0004*/ 	.word	0x00000082


	//----- nvinfo : EIATTR_KPARAM_INFO
	.align		4
.L_57:
        /*0008*/ 	.byte	0x04, 0x17
        /*000a*/ 	.short	(.L_59 - .L_58)
.L_58:
        /*000c*/ 	.word	0x00000000
        /*0010*/ 	.short	0x0003
        /*0012*/ 	.short	0x0014
        /*0014*/ 	.byte	0x00, 0xf0, 0x11, 0x00


	//----- nvinfo : EIATTR_KPARAM_INFO
	.align		4
.L_59:
        /*0018*/ 	.byte	0x04, 0x17
        /*001a*/ 	.short	(.L_61 - .L_60)
.L_60:
        /*001c*/ 	.word	0x00000000
        /*0020*/ 	.short	0x0002
        /*0022*/ 	.short	0x0010
        /*0024*/ 	.byte	0x00, 0xf0, 0x11, 0x00


	//----- nvinfo : EIATTR_KPARAM_INFO
	.align		4
.L_61:
        /*0028*/ 	.byte	0x04, 0x17
        /*002a*/ 	.short	(.L_63 - .L_62)
.L_62:
        /*002c*/ 	.word	0x00000000
        /*0030*/ 	.short	0x0001
        /*0032*/ 	.short	0x0008
        /*0034*/ 	.byte	0x00, 0xf5, 0x21, 0x00


	//----- nvinfo : EIATTR_KPARAM_INFO
	.align		4
.L_63:
        /*0038*/ 	.byte	0x04, 0x17
        /*003a*/ 	.short	(.L_65 - .L_64)
.L_64:
        /*003c*/ 	.word	0x00000000
        /*0040*/ 	.short	0x0000
        /*0042*/ 	.short	0x0000
        /*0044*/ 	.byte	0x00, 0xf5, 0x21, 0x00


	//----- nvinfo : EIATTR_SPARSE_MMA_MASK
	.align		4
.L_65:
        /*0048*/ 	.byte	0x03, 0x50
        /*004a*/ 	.short	0x0000


	//----- nvinfo : EIATTR_MAXREG_COUNT
	.align		4
        /*004c*/ 	.byte	0x03, 0x1b
        /*004e*/ 	.short	0x00ff


	//----- nvinfo : EIATTR_MERCURY_ISA_VERSION
	.align		4
        /*0050*/ 	.byte	0x03, 0x5f
        /*0052*/ 	.short	0x0101


	//----- nvinfo : EIATTR_VRC_CTA_INIT_COUNT
	.align		4
        /*0054*/ 	.byte	0x02, 0x4a
	.zero		1
	.zero		1


	//----- nvinfo : EIATTR_EXIT_INSTR_OFFSETS
	.align		4
        /*0058*/ 	.byte	0x04, 0x1c
        /*005a*/ 	.short	(.L_67 - .L_66)


	//   ....[0]....
.L_66:
        /*005c*/ 	.word	0x000000c0


	//   ....[1]....
        /*0060*/ 	.word	0x00001100


	//----- nvinfo : EIATTR_CRS_STACK_SIZE
	.align		4
.L_67:
        /*0064*/ 	.byte	0x04, 0x1e
        /*0066*/ 	.short	(.L_69 - .L_68)
.L_68:
        /*0068*/ 	.word	0x00000000


	//----- nvinfo : EIATTR_CBANK_PARAM_SIZE
	.align		4
.L_69:
        /*006c*/ 	.byte	0x03, 0x19
        /*006e*/ 	.short	0x0018


	//----- nvinfo : EIATTR_PARAM_CBANK
	.align		4
        /*0070*/ 	.byte	0x04, 0x0a
        /*0072*/ 	.short	(.L_71 - .L_70)
	.align		4
.L_70:
        /*0074*/ 	.word	index@(.nv.constant0._Z16maxPoolingKernelPfS_ii)
        /*0078*/ 	.short	0x0380
        /*007a*/ 	.short	0x0018


	//----- nvinfo : EIATTR_SW_WAR
	.align		4
.L_71:
        /*007c*/ 	.byte	0x04, 0x36
        /*007e*/ 	.short	(.L_73 - .L_72)
.L_72:
        /*0080*/ 	.word	0x00000008
.L_73:


//--------------------- .nv.info._Z17convolutionKernelPfS_S_ii --------------------------
	.section	.nv.info._Z17convolutionKernelPfS_S_ii,"",@"SHT_CUDA_INFO"
	.sectionflags	@""
	.align	4


	//----- nvinfo : EIATTR_CUDA_API_VERSION
	.align		4
        /*0000*/ 	.byte	0x04, 0x37
        /*0002*/ 	.short	(.L_75 - .L_74)
.L_74:
        /*0004*/ 	.word	0x00000082


	//----- nvinfo : EIATTR_KPARAM_INFO
	.align		4
.L_75:
        /*0008*/ 	.byte	0x04, 0x17
        /*000a*/ 	.short	(.L_77 - .L_76)
.L_76:
        /*000c*/ 	.word	0x00000000
        /*0010*/ 	.short	0x0004
        /*0012*/ 	.short	0x001c
        /*0014*/ 	.byte	0x00, 0xf0, 0x11, 0x00


	//----- nvinfo : EIATTR_KPARAM_INFO
	.align		4
.L_77:
        /*0018*/ 	.byte	0x04, 0x17
        /*001a*/ 	.short	(.L_79 - .L_78)
.L_78:
        /*001c*/ 	.word	0x00000000
        /*0020*/ 	.short	0x0003
        /*0022*/ 	.short	0x0018
        /*0024*/ 	.byte	0x00, 0xf0, 0x11, 0x00


	//----- nvinfo : EIATTR_KPARAM_INFO
	.align		4
.L_79:
        /*0028*/ 	.byte	0x04, 0x17
        /*002a*/ 	.short	(.L_81 - .L_80)
.L_80:
        /*002c*/ 	.word	0x00000000
        /*0030*/ 	.short	0x0002
        /*0032*/ 	.short	0x0010
        /*0034*/ 	.byte	0x00, 0xf5, 0x21, 0x00


	//----- nvinfo : EIATTR_KPARAM_INFO
	.align		4
.L_81:
        /*0038*/ 	.byte	0x04, 0x17
        /*003a*/ 	.short	(.L_83 - .L_82)
.L_82:
        /*003c*/ 	.word	0x00000000
        /*0040*/ 	.short	0x0001
        /*0042*/ 	.short	0x0008
        /*0044*/ 	.byte	0x00, 0xf5, 0x21, 0x00


	//----- nvinfo : EIATTR_KPARAM_INFO
	.align		4
.L_83:
        /*0048*/ 	.byte	0x04, 0x17
        /*004a*/ 	.short	(.L_85 - .L_84)
.L_84:
        /*004c*/ 	.word	0x00000000
        /*0050*/ 	.short	0x0000
        /*0052*/ 	.short	0x0000
        /*0054*/ 	.byte	0x00, 0xf5, 0x21, 0x00


	//----- nvinfo : EIATTR_SPARSE_MMA_MASK
	.align		4
.L_85:
        /*0058*/ 	.byte	0x03, 0x50
        /*005a*/ 	.short	0x0000


	//----- nvinfo : EIATTR_MAXREG_COUNT
	.align		4
        /*005c*/ 	.byte	0x03, 0x1b
        /*005e*/ 	.short	0x00ff


	//----- nvinfo : EIATTR_MERCURY_ISA_VERSION
	.align		4
        /*0060*/ 	.byte	0x03, 0x5f
        /*0062*/ 	.short	0x0101


	//----- nvinfo : EIATTR_VRC_CTA_INIT_COUNT
	.align		4
        /*0064*/ 	.byte	0x02, 0x4a
	.zero		1
	.zero		1


	//----- nvinfo : EIATTR_EXIT_INSTR_OFFSETS
	.align		4
        /*0068*/ 	.byte	0x04, 0x1c
        /*006a*/ 	.short	(.L_87 - .L_86)


	//   ....[0]....
.L_86:
        /*006c*/ 	.word	0x000000d0


	//   ....[1]....
        /*0070*/ 	.word	0x00000ce0


	//----- nvinfo : EIATTR_CBANK_PARAM_SIZE
	.align		4
.L_87:
        /*0074*/ 	.byte	0x03, 0x19
        /*0076*/ 	.short	0x0020


	//----- nvinfo : EIATTR_PARAM_CBANK
	.align		4
        /*0078*/ 	.byte	0x04, 0x0a
        /*007a*/ 	.short	(.L_89 - .L_88)
	.align		4
.L_88:
        /*007c*/ 	.word	index@(.nv.constant0._Z17convolutionKernelPfS_S_ii)
        /*0080*/ 	.short	0x0380
        /*0082*/ 	.short	0x0020


	//----- nvinfo : EIATTR_SW_WAR
	.align		4
.L_89:
        /*0084*/ 	.byte	0x04, 0x36
        /*0086*/ 	.short	(.L_91 - .L_90)
.L_90:
        /*0088*/ 	.word	0x00000008
.L_91:


//--------------------- .nv.callgraph             --------------------------
	.section	.nv.callgraph,"",@"SHT_CUDA_CALLGRAPH"
	.align	4
	.sectionentsize	8
	.align		4
        /*0000*/ 	.word	0x00000000
	.align		4
        /*0004*/ 	.word	0xffffffff
	.align		4
        /*0008*/ 	.word	0x00000000
	.align		4
        /*000c*/ 	.word	0xfffffffe
	.align		4
        /*0010*/ 	.word	0x00000000
	.align		4
        /*0014*/ 	.word	0xfffffffd
	.align		4
        /*0018*/ 	.word	0x00000000
	.align		4
        /*001c*/ 	.word	0xfffffffc


//--------------------- .text._Z13softmaxKernelPfS_fi --------------------------
	.section	.text._Z13softmaxKernelPfS_fi,"ax",@progbits
	.align	128
        .global         _Z13softmaxKernelPfS_fi
        .type           _Z13softmaxKernelPfS_fi,@function
        .size           _Z13softmaxKernelPfS_fi,(.L_x_20 - _Z13softmaxKernelPfS_fi)
        .other          _Z13softmaxKernelPfS_fi,@"STO_CUDA_ENTRY STV_DEFAULT"
_Z13softmaxKernelPfS_fi:
.text._Z13softmaxKernelPfS_fi:
[----:B------:R-:W-:Y:S01]  /*0000*/  LDC R1, c[0x0][0x37c] ;  /* 0x0000df00ff017b82 */ /* 0x000fe20000000800 */
[----:B------:R-:W0:Y:S07]  /*0010*/  S2R R0, SR_TID.X ;  /* 0x0000000000007919 */ /* 0x000e2e0000002100 */
[----:B------:R-:W0:Y:S01]  /*0020*/  S2UR UR4, SR_CTAID.X ;  /* 0x00000000000479c3 */ /* 0x000e220000002500 */
[----:B------:R-:W1:Y:S07]  /*0030*/  LDCU UR5, c[0x0][0x394] ;  /* 0x00007280ff0577ac */ /* 0x000e6e0008000800 */
[----:B------:R-:W0:Y:S02]  /*0040*/  LDC R7, c[0x0][0x360] ;  /* 0x0000d800ff077b82 */ /* 0x000e240000000800 */
[----:B0-----:R-:W-:-:S05]  /*0050*/  IMAD R7, R7, UR4, R0 ;  /* 0x0000000407077c24 */ /* 0x001fca000f8e0200 */
[----:B-1----:R-:W-:-:S13]  /*0060*/  ISETP.GE.AND P0, PT, R7, UR5, PT ;  /* 0x0000000507007c0c */ /* 0x002fda000bf06270 */
[----:B------:R-:W-:Y:S05]  /*0070*/  @P0 EXIT ;  /* 0x000000000000094d */ /* 0x000fea0003800000 */
[----:B------:R-:W0:Y:S01]  /*0080*/  LDC.64 R2, c[0x0][0x380] ;  /* 0x0000e000ff027b82 */ /* 0x000e220000000a00 */
[----:B------:R-:W1:Y:S01]  /*0090*/  LDCU.64 UR4, c[0x0][0x358] ;  /* 0x00006b00ff0477ac */ /* 0x000e620008000a00 */
[----:B------:R-:W2:Y:S01]  /*00a0*/  LDCU UR6, c[0x0][0x390] ;  /* 0x00007200ff0677ac */ /* 0x000ea20008000800 */
[----:B0-----:R-:W-:-:S06]  /*00b0*/  IMAD.WIDE R2, R7, 0x4, R2 ;  /* 0x0000000407027825 */ /* 0x001fcc00078e0202 */
[----:B-1----:R-:W2:Y:S01]  /*00c0*/  LDG.E R2, desc[UR4][R2.64] ;  /* 0x0000000402027981 */ /* 0x002ea2000c1e1900 */
[----:B------:R-:W-:Y:S01]  /*00d0*/  HFMA2 R5, -RZ, RZ, 0.96630859375, -0.0022525787353515625 ;  /* 0x3bbb989dff057431 */ /* 0x000fe200000001ff */
[----:B------:R-:W-:Y:S01]  /*00e0*/  MOV R9, 0x437c0000 ;  /* 0x437c000000097802 */ /* 0x000fe20000000f00 */
[----:B--2---:R-:W-:-:S04]  /*00f0*/  FADD R0, R2, -UR6 ;  /* 0x8000000602007e21 */ /* 0x004fc80008000000 */
[----:B------:R-:W-:-:S04]  /*0100*/  FFMA.SAT R4, R0, R5, 0.5 ;  /* 0x3f00000000047423 */ /* 0x000fc80000002005 */
[----:B------:R-:W-:Y:S02]  /*0110*/  FFMA.RM R6, R4, R9, 12582913 ;  /* 0x4b40000104067423 */ /* 0x000fe40000004009 */
[----:B------:R-:W0:Y:S02]  /*0120*/  LDC.64 R4, c[0x0][0x388] ;  /* 0x0000e200ff047b82 */ /* 0x000e240000000a00 */
[C---:B------:R-:W-:Y:S01]  /*0130*/  FADD R9, R6.reuse, -12583039 ;  /* 0xcb40007f06097421 */ /* 0x040fe20000000000 */
[----:B------:R-:W-:-:S03]  /*0140*/  SHF.L.U32 R6, R6, 0x17, RZ ;  /* 0x0000001706067819 */ /* 0x000fc600000006ff */
[----:B------:R-:W-:-:S04]  /*0150*/  FFMA R9, R0, 1.4426950216293334961, -R9 ;  /* 0x3fb8aa3b00097823 */ /* 0x000fc80000000809 */
[----:B------:R-:W-:-:S06]  /*0160*/  FFMA R9, R0, 1.925963033500011079e-08, R9 ;  /* 0x32a5706000097823 */ /* 0x000fcc0000000009 */
[----:B------:R-:W1:Y:S01]  /*0170*/  MUFU.EX2 R9, R9 ;  /* 0x0000000900097308 */ /* 0x000e620000000800 */
[----:B0-----:R-:W-:-:S04]  /*0180*/  IMAD.WIDE R2, R7, 0x4, R4 ;  /* 0x0000000407027825 */ /* 0x001fc800078e0204 */
[----:B-1----:R-:W-:-:S05]  /*0190*/  FMUL R5, R6, R9 ;  /* 0x0000000906057220 */ /* 0x002fca0000400000 */
[----:B------:R-:W-:Y:S01]  /*01a0*/  STG.E desc[UR4][R2.64], R5 ;  /* 0x0000000502007986 */ /* 0x000fe2000c101904 */
[----:B------:R-:W-:Y:S05]  /*01b0*/  EXIT ;  /* 0x000000000000794d */ /* 0x000fea0003800000 */
.L_x_0:
[----:B------:R-:W-:-:S00]  /*01c0*/  BRA `(.L_x_0) ;  /* 0xfffffffc00fc7947 */ /* 0x000fc0000383ffff */
[----:B------:R-:W-:-:S00]  /*01d0*/  NOP ;  /* 0x0000000000007918 */ /* 0x000fc00000000000 */
        /* <DEDUP_REMOVED lines=10> */
.L_x_20:


//--------------------- .text._Z10reluKernelPfS_ii --------------------------
	.section	.text._Z10reluKernelPfS_ii,"ax",@progbits
	.align	128
        .global         _Z10reluKernelPfS_ii
        .type           _Z10reluKernelPfS_ii,@function
        .size           _Z10reluKernelPfS_ii,(.L_x_21 - _Z10reluKernelPfS_ii)
        .other          _Z10reluKernelPfS_ii,@"STO_CUDA_ENTRY STV_DEFAULT"
_Z10reluKernelPfS_ii:
.text._Z10reluKernelPfS_ii:
[----:B------:R-:W-:Y:S01]  /*0000*/  LDC R1, c[0x0][0x37c] ;  /* 0x0000df00ff017b82 */ /* 0x000fe20000000800 */
[----:B------:R-:W0:Y:S07]  /*0010*/  S2R R2, SR_TID.X ;  /* 0x0000000000027919 */ /* 0x000e2e0000002100 */
[----:B------:R-:W1:Y:S01]  /*0020*/  LDC R0, c[0x0][0x364] ;  /* 0x0000d900ff007b82 */ /* 0x000e620000000800 */
[----:B------:R-:W2:Y:S01]  /*0030*/  LDCU.64 UR6, c[0x0][0x390] ;  /* 0x00007200ff0677ac */ /* 0x000ea20008000a00 */
[----:B------:R-:W1:Y:S06]  /*0040*/  S2R R3, SR_TID.Y ;  /* 0x0000000000037919 */ /* 0x000e6c0000002200 */
[----:B------:R-:W0:Y:S08]  /*0050*/  S2UR UR5, SR_CTAID.X ;  /* 0x00000000000579c3 */ /* 0x000e300000002500 */
[----:B------:R-:W0:Y:S08]  /*0060*/  LDC R5, c[0x0][0x360] ;  /* 0x0000d800ff057b82 */ /* 0x000e300000000800 */
[----:B------:R-:W1:Y:S01]  /*0070*/  S2UR UR4, SR_CTAID.Y ;  /* 0x00000000000479c3 */ /* 0x000e620000002600 */
[----:B0-----:R-:W-:-:S05]  /*0080*/  IMAD R5, R5, UR5, R2 ;  /* 0x0000000505057c24 */ /* 0x001fca000f8e0202 */
[----:B--2---:R-:W-:Y:S01]  /*0090*/  ISETP.GE.AND P0, PT, R5, UR7, PT ;  /* 0x0000000705007c0c */ /* 0x004fe2000bf06270 */
[----:B-1----:R-:W-:-:S05]  /*00a0*/  IMAD R0, R0, UR4, R3 ;  /* 0x0000000400007c24 */ /* 0x002fca000f8e0203 */
[----:B------:R-:W-:-:S13]  /*00b0*/  ISETP.GE.OR P0, PT, R0, UR6, P0 ;  /* 0x0000000600007c0c */ /* 0x000fda0008706670 */
[----:B------:R-:W-:Y:S05]  /*00c0*/  @P0 EXIT ;  /* 0x000000000000094d */ /* 0x000fea0003800000 */
[----:B------:R-:W0:Y:S01]  /*00d0*/  LDC.64 R2, c[0x0][0x380] ;  /* 0x0000e000ff027b82 */ /* 0x000e220000000a00 */
[----:B------:R-:W1:Y:S01]  /*00e0*/  LDCU.64 UR4, c[0x0][0x358] ;  /* 0x00006b00ff0477ac */ /* 0x000e620008000a00 */
[----:B------:R-:W-:-:S06]  /*00f0*/  IMAD R7, R0, UR7, R5 ;  /* 0x0000000700077c24 */ /* 0x000fcc000f8e0205 */
[----:B------:R-:W2:Y:S01]  /*0100*/  LDC.64 R4, c[0x0][0x388] ;  /* 0x0000e200ff047b82 */ /* 0x000ea20000000a00 */
[----:B0-----:R-:W-:-:S06]  /*0110*/  IMAD.WIDE R2, R7, 0x4, R2 ;  /* 0x0000000407027825 */ /* 0x001fcc00078e0202 */
[----:B-1----:R-:W3:Y:S01]  /*0120*/  LDG.E R2, desc[UR4][R2.64] ;  /* 0x0000000402027981 */ /* 0x002ee2000c1e1900 */
[----:B--2---:R-:W-:Y:S01]  /*0130*/  IMAD.WIDE R4, R7, 0x4, R4 ;  /* 0x0000000407047825 */ /* 0x004fe200078e0204 */
[----:B---3--:R-:W-:-:S05]  /*0140*/  FMNMX R7, RZ, R2, !PT ;  /* 0x00000002ff077209 */ /* 0x008fca0007800000 */
[----:B------:R-:W-:Y:S01]  /*0150*/  STG.E desc[UR4][R4.64], R7 ;  /* 0x0000000704007986 */ /* 0x000fe2000c101904 */
[----:B------:R-:W-:Y:S05]  /*0160*/  EXIT ;  /* 0x000000000000794d */ /* 0x000fea0003800000 */
.L_x_1:
        /* <DEDUP_REMOVED lines=9> */
.L_x_21:


//--------------------- .text._Z16maxPoolingKernelPfS_ii --------------------------
	.section	.text._Z16maxPoolingKernelPfS_ii,"ax",@progbits
	.align	128
        .global         _Z16maxPoolingKernelPfS_ii
        .type           _Z16maxPoolingKernelPfS_ii,@function
        .size           _Z16maxPoolingKernelPfS_ii,(.L_x_22 - _Z16maxPoolingKernelPfS_ii)
        .other          _Z16maxPoolingKernelPfS_ii,@"STO_CUDA_ENTRY STV_DEFAULT"
_Z16maxPoolingKernelPfS_ii:
.text._Z16maxPoolingKernelPfS_ii:
[----:B------:R-:W-:Y:S01]  /*0000*/  LDC R1, c[0x0][0x37c] ;  /* 0x0000df00ff017b82 */ /* 0x000fe20000000800 */
[----:B------:R-:W0:Y:S07]  /*0010*/  S2R R0, SR_TID.Y ;  /* 0x0000000000007919 */ /* 0x000e2e0000002200 */
[----:B------:R-:W0:Y:S01]  /*0020*/  S2UR UR4, SR_CTAID.Y ;  /* 0x00000000000479c3 */ /* 0x000e220000002600 */
[----:B------:R-:W1:Y:S01]  /*0030*/  LDCU UR6, c[0x0][0x390] ;  /* 0x00007200ff0677ac */ /* 0x000e620008000800 */
[----:B------:R-:W2:Y:S06]  /*0040*/  S2R R5, SR_TID.X ;  /* 0x0000000000057919 */ /* 0x000eac0000002100 */
[----:B------:R-:W0:Y:S08]  /*0050*/  LDC R3, c[0x0][0x364] ;  /* 0x0000d900ff037b82 */ /* 0x000e300000000800 */
[----:B------:R-:W2:Y:S08]  /*0060*/  S2UR UR5, SR_CTAID.X ;  /* 0x00000000000579c3 */ /* 0x000eb00000002500 */
[----:B------:R-:W2:Y:S01]  /*0070*/  LDC R2, c[0x0][0x360] ;  /* 0x0000d800ff027b82 */ /* 0x000ea20000000800 */
[----:B0-----:R-:W-:-:S02]  /*0080*/  IMAD R3, R3, UR4, R0 ;  /* 0x0000000403037c24 */ /* 0x001fc4000f8e0200 */
[----:B--2---:R-:W-:-:S05]  /*0090*/  IMAD R0, R2, UR5, R5 ;  /* 0x0000000502007c24 */ /* 0x004fca000f8e0205 */
[----:B------:R-:W-:-:S04]  /*00a0*/  VIMNMX R2, PT, PT, R3, R0, !PT ;  /* 0x0000000003027248 */ /* 0x000fc80007fe0100 */
[----:B-1----:R-:W-:-:S13]  /*00b0*/  ISETP.GE.AND P0, PT, R2, UR6, PT ;  /* 0x0000000602007c0c */ /* 0x002fda000bf06270 */
[----:B------:R-:W-:Y:S05]  /*00c0*/  @P0 EXIT ;  /* 0x000000000000094d */ /* 0x000fea0003800000 */
[----:B------:R-:W0:Y:S01]  /*00d0*/  LDCU UR4, c[0x0][0x394] ;  /* 0x00007280ff0477ac */ /* 0x000e220008000800 */
[----:B------:R-:W-:Y:S02]  /*00e0*/  IABS R9, R3 ;  /* 0x0000000300097213 */ /* 0x000fe40000000000 */
[----:B------:R-:W-:Y:S01]  /*00f0*/  IABS R10, R0 ;  /* 0x00000000000a7213 */ /* 0x000fe20000000000 */
[----:B------:R-:W1:Y:S01]  /*0100*/  LDCU.64 UR6, c[0x0][0x358] ;  /* 0x00006b00ff0677ac */ /* 0x000e620008000a00 */
[----:B0-----:R-:W-:-:S05]  /*0110*/  IMAD.U32 R2, RZ, RZ, UR4 ;  /* 0x00000004ff027e24 */ /* 0x001fca000f8e00ff */
[-C--:B------:R-:W-:Y:S02]  /*0120*/  IABS R8, R2.reuse ;  /* 0x0000000200087213 */ /* 0x080fe40000000000 */
[-C--:B------:R-:W-:Y:S02]  /*0130*/  LOP3.LUT R3, R3, R2.reuse, RZ, 0x3c, !PT ;  /* 0x0000000203037212 */ /* 0x080fe400078e3cff */
[----:B------:R-:W0:Y:S01]  /*0140*/  I2F.RP R6, R8 ;  /* 0x0000000800067306 */ /* 0x000e220000209400 */
[----:B------:R-:W-:Y:S02]  /*0150*/  LOP3.LUT R0, R0, R2, RZ, 0x3c, !PT ;  /* 0x0000000200007212 */ /* 0x000fe400078e3cff */
[----:B------:R-:W-:Y:S02]  /*0160*/  ISETP.GE.AND P1, PT, R3, RZ, PT ;  /* 0x000000ff0300720c */ /* 0x000fe40003f26270 */
[----:B------:R-:W-:-:S03]  /*0170*/  ISETP.GE.AND P0, PT, R0, RZ, PT ;  /* 0x000000ff0000720c */ /* 0x000fc60003f06270 */
[----:B0-----:R-:W0:Y:S02]  /*0180*/  MUFU.RCP R6, R6 ;  /* 0x0000000600067308 */ /* 0x001e240000001000 */
[----:B0-----:R-:W-:-:S06]  /*0190*/  VIADD R4, R6, 0xffffffe ;  /* 0x0ffffffe06047836 */ /* 0x001fcc0000000000 */
[----:B------:R0:W2:Y:S02]  /*01a0*/  F2I.FTZ.U32.TRUNC.NTZ R5, R4 ;  /* 0x0000000400057305 */ /* 0x0000a4000021f000 */
[----:B0-----:R-:W-:Y:S02]  /*01b0*/  IMAD.MOV.U32 R4, RZ, RZ, RZ ;  /* 0x000000ffff047224 */ /* 0x001fe400078e00ff */
[----:B--2---:R-:W-:-:S04]  /*01c0*/  IMAD.MOV R7, RZ, RZ, -R5 ;  /* 0x000000ffff077224 */ /* 0x004fc800078e0a05 */
[----:B------:R-:W-:-:S04]  /*01d0*/  IMAD R7, R7, R8, RZ ;  /* 0x0000000807077224 */ /* 0x000fc800078e02ff */
[----:B------:R-:W-:-:S04]  /*01e0*/  IMAD.HI.U32 R5, R5, R7, R4 ;  /* 0x0000000705057227 */ /* 0x000fc800078e0004 */
[----:B------:R-:W-:Y:S02]  /*01f0*/  IMAD.MOV.U32 R7, RZ, RZ, R9 ;  /* 0x000000ffff077224 */ /* 0x000fe400078e0009 */
[----:B------:R-:W-:Y:S02]  /*0200*/  IMAD.MOV.U32 R9, RZ, RZ, R10 ;  /* 0x000000ffff097224 */ /* 0x000fe400078e000a */
[----:B------:R-:W-:-:S04]  /*0210*/  IMAD.HI.U32 R6, R5, R7, RZ ;  /* 0x0000000705067227 */ /* 0x000fc800078e00ff */
[----:B------:R-:W-:-:S04]  /*0220*/  IMAD.HI.U32 R5, R5, R9, RZ ;  /* 0x0000000905057227 */ /* 0x000fc800078e00ff */
[----:B------:R-:W-:Y:S02]  /*0230*/  IMAD.MOV R4, RZ, RZ, -R6 ;  /* 0x000000ffff047224 */ /* 0x000fe400078e0a06 */
[----:B------:R-:W-:Y:S02]  /*0240*/  IMAD.MOV R10, RZ, RZ, -R5 ;  /* 0x000000ffff0a7224 */ /* 0x000fe400078e0a05 */
[C---:B------:R-:W-:Y:S02]  /*0250*/  IMAD R4, R8.reuse, R4, R7 ;  /* 0x0000000408047224 */ /* 0x040fe400078e0207 */
[----:B------:R-:W-:-:S03]  /*0260*/  IMAD R7, R8, R10, R9 ;  /* 0x0000000a08077224 */ /* 0x000fc600078e0209 */
[C---:B------:R-:W-:Y:S02]  /*0270*/  ISETP.GT.U32.AND P4, PT, R8.reuse, R4, PT ;  /* 0x000000040800720c */ /* 0x040fe40003f84070 */
[----:B------:R-:W-:-:S11]  /*0280*/  ISETP.GT.U32.AND P5, PT, R8, R7, PT ;  /* 0x000000070800720c */ /* 0x000fd60003fa4070 */
[--C-:B------:R-:W-:Y:S02]  /*0290*/  @!P4 IMAD.IADD R4, R4, 0x1, -R8.reuse ;  /* 0x000000010404c824 */ /* 0x100fe400078e0a08 */
[----:B------:R-:W-:Y:S02]  /*02a0*/  @!P5 IMAD.IADD R7, R7, 0x1, -R8 ;  /* 0x000000010707d824 */ /* 0x000fe400078e0a08 */
[----:B------:R-:W-:Y:S01]  /*02b0*/  @!P5 VIADD R5, R5, 0x1 ;  /* 0x000000010505d836 */ /* 0x000fe20000000000 */
[-C--:B------:R-:W-:Y:S01]  /*02c0*/  ISETP.GE.U32.AND P2, PT, R4, R8.reuse, PT ;  /* 0x000000080400720c */ /* 0x080fe20003f46070 */
[----:B------:R-:W-:Y:S01]  /*02d0*/  @!P4 VIADD R6, R6, 0x1 ;  /* 0x000000010606c836 */ /* 0x000fe20000000000 */
[----:B------:R-:W-:-:S11]  /*02e0*/  ISETP.GE.U32.AND P3, PT, R7, R8, PT ;  /* 0x000000080700720c */ /* 0x000fd60003f66070 */
[----:B------:R-:W-:Y:S01]  /*02f0*/  @P2 VIADD R6, R6, 0x1 ;  /* 0x0000000106062836 */ /* 0x000fe20000000000 */
[C---:B------:R-:W-:Y:S01]  /*0300*/  ISETP.NE.AND P2, PT, R2.reuse, RZ, PT ;  /* 0x000000ff0200720c */ /* 0x040fe20003f45270 */
[----:B------:R-:W-:Y:S01]  /*0310*/  @P3 VIADD R5, R5, 0x1 ;  /* 0x0000000105053836 */ /* 0x000fe20000000000 */
[----:B------:R-:W-:Y:S01]  /*0320*/  ISETP.GE.AND P3, PT, R2, 0x1, PT ;  /* 0x000000010200780c */ /* 0x000fe20003f66270 */
[----:B------:R-:W-:Y:S02]  /*0330*/  @!P1 IMAD.MOV R6, RZ, RZ, -R6 ;  /* 0x000000ffff069224 */ /* 0x000fe400078e0a06 */
[----:B------:R-:W-:Y:S01]  /*0340*/  IMAD.MOV.U32 R0, RZ, RZ, R5 ;  /* 0x000000ffff007224 */ /* 0x000fe200078e0005 */
[----:B------:R-:W-:-:S03]  /*0350*/  LOP3.LUT R5, RZ, R2, RZ, 0x33, !PT ;  /* 0x00000002ff057212 */ /* 0x000fc600078e33ff */
[----:B------:R-:W-:Y:S01]  /*0360*/  @!P0 IMAD.MOV R0, RZ, RZ, -R0 ;  /* 0x000000ffff008224 */ /* 0x000fe200078e0a00 */
[----:B------:R-:W-:-:S04]  /*0370*/  SEL R3, R5, R6, !P2 ;  /* 0x0000000605037207 */ /* 0x000fc80005000000 */
[----:B------:R-:W-:Y:S01]  /*0380*/  SEL R5, R5, R0, !P2 ;  /* 0x0000000005057207 */ /* 0x000fe20005000000 */
[----:B------:R-:W-:Y:S01]  /*0390*/  IMAD.MOV.U32 R0, RZ, RZ, -0x800000 ;  /* 0xff800000ff007424 */ /* 0x000fe200078e00ff */
[----:B-1----:R-:W-:Y:S06]  /*03a0*/  @!P3 BRA `(.L_x_2) ;  /* 0x0000000800e0b947 */ /* 0x002fec0003800000 */
[C---:B------:R-:W-:Y:S01]  /*03b0*/  LOP3.LUT R15, R2.reuse, 0xf, RZ, 0xc0, !PT ;  /* 0x0000000f020f7812 */ /* 0x040fe200078ec0ff */
[----:B------:R-:W-:Y:S01]  /*03c0*/  UMOV UR4, URZ ;  /* 0x000000ff00047c82 */ /* 0x000fe20008000000 */
[C---:B------:R-:W-:Y:S02]  /*03d0*/  LOP3.LUT R16, R2.reuse, 0x7, RZ, 0xc0, !PT ;  /* 0x0000000702107812 */ /* 0x040fe400078ec0ff */
[----:B------:R-:W-:Y:S01]  /*03e0*/  LOP3.LUT R6, R2, 0x3, RZ, 0xc0, !PT ;  /* 0x0000000302067812 */ /* 0x000fe200078ec0ff */
[----:B------:R-:W-:Y:S02]  /*03f0*/  VIADD R0, R15, 0xffffffff ;  /* 0xffffffff0f007836 */ /* 0x000fe40000000000 */
[----:B------:R-:W-:-:S03]  /*0400*/  VIADD R4, R16, 0xffffffff ;  /* 0xffffffff10047836 */ /* 0x000fc60000000000 */
[----:B------:R-:W-:Y:S01]  /*0410*/  ISETP.GE.U32.AND P1, PT, R0, 0x7, PT ;  /* 0x000000070000780c */ /* 0x000fe20003f26070 */
[----:B------:R-:W-:Y:S01]  /*0420*/  IMAD.MOV.U32 R0, RZ, RZ, -0x800000 ;  /* 0xff800000ff007424 */ /* 0x000fe200078e00ff */
[----:B------:R-:W-:Y:S02]  /*0430*/  ISETP.GE.U32.AND P2, PT, R4, 0x3, PT ;  /* 0x000000030400780c */ /* 0x000fe40003f46070 */
[----:B------:R-:W-:-:S11]  /*0440*/  LOP3.LUT R4, R2, 0x7ffffff0, RZ, 0xc0, !PT ;  /* 0x7ffffff002047812 */ /* 0x000fd600078ec0ff */
.L_x_10:
[----:B------:R-:W0:Y:S01]  /*0450*/  LDC R2, c[0x0][0x394] ;  /* 0x0000e500ff027b82 */ /* 0x000e220000000800 */
[----:B------:R-:W-:Y:S01]  /*0460*/  IMAD.MOV.U32 R10, RZ, RZ, RZ ;  /* 0x000000ffff0a7224 */ /* 0x000fe200078e00ff */
[----:B0-----:R-:W-:Y:S01]  /*0470*/  ISETP.GE.U32.AND P0, PT, R2, 0x10, PT ;  /* 0x000000100200780c */ /* 0x001fe20003f06070 */
[----:B------:R-:W-:Y:S01]  /*0480*/  IMAD R7, R3, R2, UR4 ;  /* 0x0000000403077e24 */ /* 0x000fe2000f8e0202 */
[----:B------:R-:W-:-:S06]  /*0490*/  UIADD3 UR4, UPT, UPT, UR4, 0x1, URZ ;  /* 0x0000000104047890 */ /* 0x000fcc000fffe0ff */
[----:B------:R-:W-:-:S05]  /*04a0*/  ISETP.NE.AND P3, PT, R2, UR4, PT ;  /* 0x0000000402007c0c */ /* 0x000fca000bf65270 */
[----:B------:R-:W-:Y:S08]  /*04b0*/  @!P0 BRA `(.L_x_3) ;  /* 0x00000004002c8947 */ /* 0x000ff00003800000 */
[----:B------:R-:W0:Y:S01]  /*04c0*/  LDC.64 R8, c[0x0][0x380] ;  /* 0x0000e000ff087b82 */ /* 0x000e220000000a00 */
[----:B------:R-:W-:-:S07]  /*04d0*/  UMOV UR5, URZ ;  /* 0x000000ff00057c82 */ /* 0x000fce0008000000 */
[----:B------:R-:W1:Y:S02]  /*04e0*/  LDC.64 R10, c[0x0][0x390] ;  /* 0x0000e400ff0a7b82 */ /* 0x000e640000000a00 */
.L_x_4:
[----:B-1----:R-:W-:-:S04]  /*04f0*/  IMAD.MOV.U32 R2, RZ, RZ, R11 ;  /* 0x000000ffff027224 */ /* 0x002fc800078e000b */
[----:B------:R-:W-:-:S05]  /*0500*/  IMAD R14, R5, R2, UR5 ;  /* 0x00000005050e7e24 */ /* 0x000fca000f8e0202 */
[----:B------:R-:W-:Y:S02]  /*0510*/  VIMNMX R13, PT, PT, R7, R14, !PT ;  /* 0x0000000e070d7248 */ /* 0x000fe40007fe0100 */
[C-C-:B------:R-:W-:Y:S02]  /*0520*/  VIADDMNMX R17, R14.reuse, 0x1, R7.reuse, !PT ;  /* 0x000000010e117846 */ /* 0x140fe40007800107 */
[-C--:B------:R-:W-:Y:S01]  /*0530*/  ISETP.GE.AND P0, PT, R13, R10.reuse, PT ;  /* 0x0000000a0d00720c */ /* 0x080fe20003f06270 */
[-C--:B------:R-:W-:Y:S01]  /*0540*/  IMAD R13, R7, R10.reuse, R14 ;  /* 0x0000000a070d7224 */ /* 0x080fe200078e020e */
[----:B------:R-:W-:Y:S02]  /*0550*/  ISETP.GE.AND P4, PT, R17, R10, PT ;  /* 0x0000000a1100720c */ /* 0x000fe40003f86270 */
[C---:B------:R-:W-:Y:S01]  /*0560*/  VIADDMNMX R17, R14.reuse, 0x2, R7, !PT ;  /* 0x000000020e117846 */ /* 0x040fe20007800107 */
[----:B0-----:R-:W-:Y:S01]  /*0570*/  IMAD.WIDE R12, R13, 0x4, R8 ;  /* 0x000000040d0c7825 */ /* 0x001fe200078e0208 */
[----:B------:R-:W-:-:S02]  /*0580*/  VIADDMNMX R19, R14, 0x3, R7, !PT ;  /* 0x000000030e137846 */ /* 0x000fc40007800107 */
[-C--:B------:R-:W-:Y:S02]  /*0590*/  ISETP.GE.AND P6, PT, R17, R10.reuse, PT ;  /* 0x0000000a1100720c */ /* 0x080fe40003fc6270 */
[----:B------:R-:W-:-:S03]  /*05a0*/  ISETP.GE.AND P5, PT, R19, R10, PT ;  /* 0x0000000a1300720c */ /* 0x000fc60003fa6270 */
[----:B------:R-:W2:Y:S04]  /*05b0*/  @!P0 LDG.E R17, desc[UR6][R12.64] ;  /* 0x000000060c118981 */ /* 0x000ea8000c1e1900 */
[----:B------:R-:W3:Y:S04]  /*05c0*/  @!P4 LDG.E R19, desc[UR6][R12.64+0x4] ;  /* 0x000004060c13c981 */ /* 0x000ee8000c1e1900 */
[----:B------:R-:W4:Y:S04]  /*05d0*/  @!P6 LDG.E R21, desc[UR6][R12.64+0x8] ;  /* 0x000008060c15e981 */ /* 0x000f28000c1e1900 */
[----:B------:R-:W5:Y:S01]  /*05e0*/  @!P5 LDG.E R23, desc[UR6][R12.64+0xc] ;  /* 0x00000c060c17d981 */ /* 0x000f62000c1e1900 */
[----:B------:R-:W-:-:S02]  /*05f0*/  VIADDMNMX R25, R14, 0x4, R7, !PT ;  /* 0x000000040e197846 */ /* 0x000fc40007800107 */
[----:B--2---:R-:W-:Y:S02]  /*0600*/  @!P0 FMNMX R0, R0, R17, !PT ;  /* 0x0000001100008209 */ /* 0x004fe40007800000 */
[-C--:B------:R-:W-:Y:S02]  /*0610*/  ISETP.GE.AND P0, PT, R25, R10.reuse, PT ;  /* 0x0000000a1900720c */ /* 0x080fe40003f06270 */
[--C-:B------:R-:W-:Y:S02]  /*0620*/  VIADDMNMX R17, R14, 0x5, R7.reuse, !PT ;  /* 0x000000050e117846 */ /* 0x100fe40007800107 */
[----:B---3--:R-:W-:Y:S02]  /*0630*/  @!P4 FMNMX R0, R0, R19, !PT ;  /* 0x000000130000c209 */ /* 0x008fe40007800000 */
[----:B------:R-:W-:Y:S02]  /*0640*/  ISETP.GE.AND P4, PT, R17, R10, PT ;  /* 0x0000000a1100720c */ /* 0x000fe40003f86270 */
[----:B------:R-:W-:-:S02]  /*0650*/  VIADDMNMX R17, R14, 0x6, R7, !PT ;  /* 0x000000060e117846 */ /* 0x000fc40007800107 */
[----:B----4-:R-:W-:Y:S02]  /*0660*/  @!P6 FMNMX R0, R0, R21, !PT ;  /* 0x000000150000e209 */ /* 0x010fe40007800000 */
[--C-:B------:R-:W-:Y:S02]  /*0670*/  VIADDMNMX R19, R14, 0x7, R7.reuse, !PT ;  /* 0x000000070e137846 */ /* 0x100fe40007800107 */
[-C--:B------:R-:W-:Y:S02]  /*0680*/  ISETP.GE.AND P6, PT, R17, R10.reuse, PT ;  /* 0x0000000a1100720c */ /* 0x080fe40003fc6270 */
[----:B------:R-:W2:Y:S01]  /*0690*/  @!P0 LDG.E R17, desc[UR6][R12.64+0x10] ;  /* 0x000010060c118981 */ /* 0x000ea2000c1e1900 */
[----:B-----5:R-:W-:Y:S02]  /*06a0*/  @!P5 FMNMX R0, R0, R23, !PT ;  /* 0x000000170000d209 */ /* 0x020fe40007800000 */
[----:B------:R-:W-:Y:S02]  /*06b0*/  ISETP.GE.AND P5, PT, R19, R10, PT ;  /* 0x0000000a1300720c */ /* 0x000fe40003fa6270 */
[----:B------:R-:W3:Y:S06]  /*06c0*/  @!P4 LDG.E R19, desc[UR6][R12.64+0x14] ;  /* 0x000014060c13c981 */ /* 0x000eec000c1e1900 */
[----:B------:R-:W4:Y:S05]  /*06d0*/  @!P6 LDG.E R21, desc[UR6][R12.64+0x18] ;  /* 0x000018060c15e981 */ /* 0x000f2a000c1e1900 */
        /* <DEDUP_REMOVED lines=25> */
[----:B------:R-:W-:Y:S02]  /*0870*/  VIADDMNMX R19, R14, 0xf, R7, !PT ;  /* 0x0000000f0e137846 */ /* 0x000fe40007800107 */
[-C--:B------:R-:W-:Y:S02]  /*0880*/  ISETP.GE.AND P6, PT, R17, R10.reuse, PT ;  /* 0x0000000a1100720c */ /* 0x080fe40003fc6270 */
[----:B------:R-:W2:Y:S01]  /*0890*/  @!P0 LDG.E R17, desc[UR6][R12.64+0x30] ;  /* 0x000030060c118981 */ /* 0x000ea2000c1e1900 */
[----:B-----5:R-:W-:Y:S02]  /*08a0*/  @!P5 FMNMX R0, R0, R23, !PT ;  /* 0x000000170000d209 */ /* 0x020fe40007800000 */
[----:B------:R-:W-:Y:S02]  /*08b0*/  ISETP.GE.AND P5, PT, R19, R10, PT ;  /* 0x0000000a1300720c */ /* 0x000fe40003fa6270 */
[----:B------:R-:W3:Y:S06]  /*08c0*/  @!P4 LDG.E R19, desc[UR6][R12.64+0x34] ;  /* 0x000034060c13c981 */ /* 0x000eec000c1e1900 */
[----:B------:R-:W4:Y:S05]  /*08d0*/  @!P6 LDG.E R21, desc[UR6][R12.64+0x38] ;  /* 0x000038060c15e981 */ /* 0x000f2a000c1e1900 */
[----:B------:R-:W5:Y:S01]  /*08e0*/  @!P5 LDG.E R23, desc[UR6][R12.64+0x3c] ;  /* 0x00003c060c17d981 */ /* 0x000f62000c1e1900 */
[----:B------:R-:W-:Y:S01]  /*08f0*/  UIADD3 UR5, UPT, UPT, UR5, 0x10, URZ ;  /* 0x0000001005057890 */ /* 0x000fe2000fffe0ff */
[----:B--2---:R-:W-:-:S05]  /*0900*/  @!P0 FMNMX R0, R0, R17, !PT ;  /* 0x0000001100008209 */ /* 0x004fca0007800000 */
[----:B------:R-:W-:Y:S02]  /*0910*/  ISETP.NE.AND P0, PT, R4, UR5, PT ;  /* 0x0000000504007c0c */ /* 0x000fe4000bf05270 */
[----:B---3--:R-:W-:-:S04]  /*0920*/  @!P4 FMNMX R0, R0, R19, !PT ;  /* 0x000000130000c209 */ /* 0x008fc80007800000 */
[----:B----4-:R-:W-:-:S04]  /*0930*/  @!P6 FMNMX R0, R0, R21, !PT ;  /* 0x000000150000e209 */ /* 0x010fc80007800000 */
[----:B-----5:R-:W-:-:S03]  /*0940*/  @!P5 FMNMX R0, R0, R23, !PT ;  /* 0x000000170000d209 */ /* 0x020fc60007800000 */
[----:B------:R-:W-:Y:S05]  /*0950*/  @P0 BRA `(.L_x_4) ;  /* 0xfffffff800e40947 */ /* 0x000fea000383ffff */
[----:B------:R-:W-:-:S07]  /*0960*/  IMAD.MOV.U32 R10, RZ, RZ, R4 ;  /* 0x000000ffff0a7224 */ /* 0x000fce00078e0004 */
.L_x_3:
[----:B------:R-:W-:-:S13]  /*0970*/  ISETP.NE.AND P0, PT, R15, RZ, PT ;  /* 0x000000ff0f00720c */ /* 0x000fda0003f05270 */
[----:B------:R-:W-:Y:S05]  /*0980*/  @!P0 BRA `(.L_x_5) ;  /* 0x0000000400648947 */ /* 0x000fea0003800000 */
[----:B------:R-:W-:Y:S01]  /*0990*/  ISETP.NE.AND P0, PT, R16, RZ, PT ;  /* 0x000000ff1000720c */ /* 0x000fe20003f05270 */
[----:B------:R-:W-:-:S12]  /*09a0*/  @!P1 BRA `(.L_x_6) ;  /* 0x0000000000989947 */ /* 0x000fd80003800000 */
[----:B------:R-:W0:Y:S01]  /*09b0*/  LDCU UR5, c[0x0][0x390] ;  /* 0x00007200ff0577ac */ /* 0x000e220008000800 */
[----:B------:R-:W1:Y:S01]  /*09c0*/  LDC.64 R8, c[0x0][0x380] ;  /* 0x0000e000ff087b82 */ /* 0x000e620000000a00 */
[----:B------:R-:W-:-:S05]  /*09d0*/  IMAD R14, R5, R2, R10 ;  /* 0x00000002050e7224 */ /* 0x000fca00078e020a */
[----:B------:R-:W-:Y:S02]  /*09e0*/  VIMNMX R11, PT, PT, R7, R14, !PT ;  /* 0x0000000e070b7248 */ /* 0x000fe40007fe0100 */
[----:B------:R-:W-:Y:S02]  /*09f0*/  VIADDMNMX R12, R14, 0x1, R7, !PT ;  /* 0x000000010e0c7846 */ /* 0x000fe40007800107 */
[----:B0-----:R-:W-:Y:S01]  /*0a00*/  ISETP.GE.AND P5, PT, R11, UR5, PT ;  /* 0x000000050b007c0c */ /* 0x001fe2000bfa6270 */
[----:B------:R-:W-:Y:S01]  /*0a10*/  IMAD R11, R7, UR5, R14 ;  /* 0x00000005070b7c24 */ /* 0x000fe2000f8e020e */
[----:B------:R-:W-:-:S03]  /*0a20*/  ISETP.GE.AND P4, PT, R12, UR5, PT ;  /* 0x000000050c007c0c */ /* 0x000fc6000bf86270 */
[----:B-1----:R-:W-:-:S08]  /*0a30*/  IMAD.WIDE R8, R11, 0x4, R8 ;  /* 0x000000040b087825 */ /* 0x002fd000078e0208 */
[----:B------:R-:W2:Y:S04]  /*0a40*/  @!P5 LDG.E R11, desc[UR6][R8.64] ;  /* 0x00000006080bd981 */ /* 0x000ea8000c1e1900 */
[----:B------:R-:W3:Y:S01]  /*0a50*/  @!P4 LDG.E R13, desc[UR6][R8.64+0x4] ;  /* 0x00000406080dc981 */ /* 0x000ee2000c1e1900 */
[----:B------:R-:W-:-:S04]  /*0a60*/  VIADDMNMX R12, R14, 0x2, R7, !PT ;  /* 0x000000020e0c7846 */ /* 0x000fc80007800107 */
[----:B------:R-:W-:Y:S02]  /*0a70*/  ISETP.GE.AND P6, PT, R12, UR5, PT ;  /* 0x000000050c007c0c */ /* 0x000fe4000bfc6270 */
[--C-:B------:R-:W-:Y:S02]  /*0a80*/  VIADDMNMX R12, R14, 0x3, R7.reuse, !PT ;  /* 0x000000030e0c7846 */ /* 0x100fe40007800107 */
[----:B--2---:R-:W-:Y:S02]  /*0a90*/  @!P5 FMNMX R0, R0, R11, !PT ;  /* 0x0000000b0000d209 */ /* 0x004fe40007800000 */
[----:B------:R-:W-:Y:S02]  /*0aa0*/  ISETP.GE.AND P5, PT, R12, UR5, PT ;  /* 0x000000050c007c0c */ /* 0x000fe4000bfa6270 */
[----:B------:R-:W-:Y:S02]  /*0ab0*/  VIADDMNMX R11, R14, 0x4, R7, !PT ;  /* 0x000000040e0b7846 */ /* 0x000fe40007800107 */
[----:B---3--:R-:W-:-:S02]  /*0ac0*/  @!P4 FMNMX R0, R0, R13, !PT ;  /* 0x0000000d0000c209 */ /* 0x008fc40007800000 */
[----:B------:R-:W-:Y:S02]  /*0ad0*/  ISETP.GE.AND P4, PT, R11, UR5, PT ;  /* 0x000000050b007c0c */ /* 0x000fe4000bf86270 */
[----:B------:R-:W2:Y:S05]  /*0ae0*/  @!P6 LDG.E R11, desc[UR6][R8.64+0x8] ;  /* 0x00000806080be981 */ /* 0x000eaa000c1e1900 */
[----:B------:R-:W3:Y:S06]  /*0af0*/  @!P5 LDG.E R13, desc[UR6][R8.64+0xc] ;  /* 0x00000c06080dd981 */ /* 0x000eec000c1e1900 */
[----:B------:R-:W4:Y:S01]  /*0b00*/  @!P4 LDG.E R17, desc[UR6][R8.64+0x10] ;  /* 0x000010060811c981 */ /* 0x000f22000c1e1900 */
[----:B------:R-:W-:-:S02]  /*0b10*/  VIADDMNMX R12, R14, 0x5, R7, !PT ;  /* 0x000000050e0c7846 */ /* 0x000fc40007800107 */
[----:B--2---:R-:W-:Y:S02]  /*0b20*/  @!P6 FMNMX R0, R0, R11, !PT ;  /* 0x0000000b0000e209 */ /* 0x004fe40007800000 */
[--C-:B------:R-:W-:Y:S02]  /*0b30*/  VIADDMNMX R11, R14, 0x6, R7.reuse, !PT ;  /* 0x000000060e0b7846 */ /* 0x100fe40007800107 */
[----:B------:R-:W-:Y:S02]  /*0b40*/  ISETP.GE.AND P6, PT, R12, UR5, PT ;  /* 0x000000050c007c0c */ /* 0x000fe4000bfc6270 */
[----:B---3--:R-:W-:Y:S02]  /*0b50*/  @!P5 FMNMX R0, R0, R13, !PT ;  /* 0x0000000d0000d209 */ /* 0x008fe40007800000 */
[----:B------:R-:W-:Y:S02]  /*0b60*/  ISETP.GE.AND P5, PT, R11, UR5, PT ;  /* 0x000000050b007c0c */ /* 0x000fe4000bfa6270 */
[----:B------:R-:W-:-:S02]  /*0b70*/  VIADDMNMX R11, R14, 0x7, R7, !PT ;  /* 0x000000070e0b7846 */ /* 0x000fc40007800107 */
[----:B----4-:R-:W-:Y:S02]  /*0b80*/  @!P4 FMNMX R0, R0, R17, !PT ;  /* 0x000000110000c209 */ /* 0x010fe40007800000 */
[----:B------:R-:W-:-:S03]  /*0b90*/  ISETP.GE.AND P4, PT, R11, UR5, PT ;  /* 0x000000050b007c0c */ /* 0x000fc6000bf86270 */
[----:B------:R-:W2:Y:S04]  /*0ba0*/  @!P6 LDG.E R11, desc[UR6][R8.64+0x14] ;  /* 0x00001406080be981 */ /* 0x000ea8000c1e1900 */
[----:B------:R-:W3:Y:S06]  /*0bb0*/  @!P5 LDG.E R13, desc[UR6][R8.64+0x18] ;  /* 0x00001806080dd981 */ /* 0x000eec000c1e1900 */
[----:B------:R-:W4:Y:S01]  /*0bc0*/  @!P4 LDG.E R17, desc[UR6][R8.64+0x1c] ;  /* 0x00001c060811c981 */ /* 0x000f22000c1e1900 */
[----:B------:R-:W-:Y:S01]  /*0bd0*/  VIADD R10, R10, 0x8 ;  /* 0x000000080a0a7836 */ /* 0x000fe20000000000 */
[----:B--2---:R-:W-:-:S04]  /*0be0*/  @!P6 FMNMX R0, R0, R11, !PT ;  /* 0x0000000b0000e209 */ /* 0x004fc80007800000 */
[----:B---3--:R-:W-:-:S04]  /*0bf0*/  @!P5 FMNMX R0, R0, R13, !PT ;  /* 0x0000000d0000d209 */ /* 0x008fc80007800000 */
[----:B----4-:R-:W-:-:S07]  /*0c00*/  @!P4 FMNMX R0, R0, R17, !PT ;  /* 0x000000110000c209 */ /* 0x010fce0007800000 */
.L_x_6:
[----:B------:R-:W-:Y:S05]  /*0c10*/  @!P0 BRA `(.L_x_5) ;  /* 0x0000000000c08947 */ /* 0x000fea0003800000 */
[----:B------:R-:W-:Y:S05]  /*0c20*/  @!P2 BRA `(.L_x_7) ;  /* 0x000000000058a947 */ /* 0x000fea0003800000 */
[----:B------:R-:W0:Y:S01]  /*0c30*/  LDCU UR5, c[0x0][0x390] ;  /* 0x00007200ff0577ac */ /* 0x000e220008000800 */
[----:B------:R-:W1:Y:S01]  /*0c40*/  LDC.64 R8, c[0x0][0x380] ;  /* 0x0000e000ff087b82 */ /* 0x000e620000000a00 */
[----:B------:R-:W-:-:S05]  /*0c50*/  IMAD R12, R5, R2, R10 ;  /* 0x00000002050c7224 */ /* 0x000fca00078e020a */
[----:B------:R-:W-:Y:S02]  /*0c60*/  VIMNMX R11, PT, PT, R7, R12, !PT ;  /* 0x0000000c070b7248 */ /* 0x000fe40007fe0100 */
[C-C-:B------:R-:W-:Y:S02]  /*0c70*/  VIADDMNMX R13, R12.reuse, 0x1, R7.reuse, !PT ;  /* 0x000000010c0d7846 */ /* 0x140fe40007800107 */
[----:B------:R-:W-:Y:S02]  /*0c80*/  VIADDMNMX R14, R12, 0x2, R7, !PT ;  /* 0x000000020c0e7846 */ /* 0x000fe40007800107 */
[----:B0-----:R-:W-:Y:S01]  /*0c90*/  ISETP.GE.AND P0, PT, R11, UR5, PT ;  /* 0x000000050b007c0c */ /* 0x001fe2000bf06270 */
[----:B------:R-:W-:Y:S01]  /*0ca0*/  IMAD R11, R7, UR5, R12 ;  /* 0x00000005070b7c24 */ /* 0x000fe2000f8e020c */
[----:B------:R-:W-:Y:S02]  /*0cb0*/  ISETP.GE.AND P4, PT, R13, UR5, PT ;  /* 0x000000050d007c0c */ /* 0x000fe4000bf86270 */
[----:B------:R-:W-:Y:S01]  /*0cc0*/  ISETP.GE.AND P5, PT, R14, UR5, PT ;  /* 0x000000050e007c0c */ /* 0x000fe2000bfa6270 */
[----:B-1----:R-:W-:Y:S01]  /*0cd0*/  IMAD.WIDE R8, R11, 0x4, R8 ;  /* 0x000000040b087825 */ /* 0x002fe200078e0208 */
[----:B------:R-:W-:-:S04]  /*0ce0*/  VIADDMNMX R11, R12, 0x3, R7, !PT ;  /* 0x000000030c0b7846 */ /* 0x000fc80007800107 */
[----:B------:R-:W-:-:S03]  /*0cf0*/  ISETP.GE.AND P6, PT, R11, UR5, PT ;  /* 0x000000050b007c0c */ /* 0x000fc6000bfc6270 */
[----:B------:R-:W2:Y:S04]  /*0d00*/  @!P0 LDG.E R11, desc[UR6][R8.64] ;  /* 0x00000006080b8981 */ /* 0x000ea8000c1e1900 */
[----:B------:R-:W3:Y:S04]  /*0d10*/  @!P4 LDG.E R13, desc[UR6][R8.64+0x4] ;  /* 0x00000406080dc981 */ /* 0x000ee8000c1e1900 */
[----:B------:R-:W4:Y:S04]  /*0d20*/  @!P5 LDG.E R17, desc[UR6][R8.64+0x8] ;  /* 0x000008060811d981 */ /* 0x000f28000c1e1900 */
[----:B------:R-:W5:Y:S01]  /*0d30*/  @!P6 LDG.E R19, desc[UR6][R8.64+0xc] ;  /* 0x00000c060813e981 */ /* 0x000f62000c1e1900 */
[----:B------:R-:W-:Y:S01]  /*0d40*/  VIADD R10, R10, 0x4 ;  /* 0x000000040a0a7836 */ /* 0x000fe20000000000 */
[----:B--2---:R-:W-:-:S04]  /*0d50*/  @!P0 FMNMX R0, R0, R11, !PT ;  /* 0x0000000b00008209 */ /* 0x004fc80007800000 */
[----:B---3--:R-:W-:-:S04]  /*0d60*/  @!P4 FMNMX R0, R0, R13, !PT ;  /* 0x0000000d0000c209 */ /* 0x008fc80007800000 */
[----:B----4-:R-:W-:-:S04]  /*0d70*/  @!P5 FMNMX R0, R0, R17, !PT ;  /* 0x000000110000d209 */ /* 0x010fc80007800000 */
[----:B-----5:R-:W-:-:S07]  /*0d80*/  @!P6 FMNMX R0, R0, R19, !PT ;  /* 0x000000130000e209 */ /* 0x020fce0007800000 */
.L_x_7:
[----:B------:R-:W-:-:S13]  /*0d90*/  ISETP.NE.AND P0, PT, R6, RZ, PT ;  /* 0x000000ff0600720c */ /* 0x000fda0003f05270 */
[----:B------:R-:W-:Y:S05]  /*0da0*/  @!P0 BRA `(.L_x_5) ;  /* 0x00000000005c8947 */ /* 0x000fea0003800000 */
[----:B------:R-:W0:Y:S01]  /*0db0*/  LDCU UR5, c[0x0][0x390] ;  /* 0x00007200ff0577ac */ /* 0x000e220008000800 */
[----:B------:R-:W1:Y:S01]  /*0dc0*/  LDC.64 R8, c[0x0][0x380] ;  /* 0x0000e000ff087b82 */ /* 0x000e620000000a00 */
[----:B------:R-:W-:Y:S01]  /*0dd0*/  IMAD R10, R5, R2, R10 ;  /* 0x00000002050a7224 */ /* 0x000fe200078e020a */
[----:B------:R-:W-:Y:S01]  /*0de0*/  BSSY.RECONVERGENT B0, `(.L_x_8) ;  /* 0x0000009000007945 */ /* 0x000fe20003800200 */
[----:B------:R-:W-:-:S03]  /*0df0*/  ISETP.NE.AND P4, PT, R6, 0x1, PT ;  /* 0x000000010600780c */ /* 0x000fc60003f85270 */
[----:B------:R-:W-:-:S04]  /*0e00*/  VIMNMX R11, PT, PT, R7, R10, !PT ;  /* 0x0000000a070b7248 */ /* 0x000fc80007fe0100 */
[----:B0-----:R-:W-:Y:S01]  /*0e10*/  ISETP.GE.AND P0, PT, R11, UR5, PT ;  /* 0x000000050b007c0c */ /* 0x001fe2000bf06270 */
[----:B------:R-:W-:-:S04]  /*0e20*/  IMAD R11, R7, UR5, R10 ;  /* 0x00000005070b7c24 */ /* 0x000fc8000f8e020a */
[----:B-1----:R-:W-:-:S08]  /*0e30*/  IMAD.WIDE R8, R11, 0x4, R8 ;  /* 0x000000040b087825 */ /* 0x002fd000078e0208 */
[----:B------:R-:W-:Y:S05]  /*0e40*/  @P0 BRA `(.L_x_9) ;  /* 0x0000000000080947 */ /* 0x000fea0003800000 */
[----:B------:R-:W2:Y:S02]  /*0e50*/  LDG.E R11, desc[UR6][R8.64] ;  /* 0x00000006080b7981 */ /* 0x000ea4000c1e1900 */
[----:B--2---:R-:W-:-:S07]  /*0e60*/  FMNMX R0, R0, R11, !PT ;  /* 0x0000000b00007209 */ /* 0x004fce0007800000 */
.L_x_9:
[----:B------:R-:W-:Y:S05]  /*0e70*/  BSYNC.RECONVERGENT B0 ;  /* 0x0000000000007941 */ /* 0x000fea0003800200 */
.L_x_8:
[----:B------:R-:W-:Y:S05]  /*0e80*/  @!P4 BRA `(.L_x_5) ;  /* 0x000000000024c947 */ /* 0x000fea0003800000 */
[C-C-:B------:R-:W-:Y:S02]  /*0e90*/  VIADDMNMX R11, R10.reuse, 0x1, R7.reuse, !PT ;  /* 0x000000010a0b7846 */ /* 0x140fe40007800107 */
[----:B------:R-:W-:Y:S02]  /*0ea0*/  VIADDMNMX R7, R10, 0x2, R7, !PT ;  /* 0x000000020a077846 */ /* 0x000fe40007800107 */
[----:B------:R-:W-:Y:S02]  /*0eb0*/  ISETP.GE.AND P4, PT, R11, UR5, PT ;  /* 0x000000050b007c0c */ /* 0x000fe4000bf86270 */
[----:B------:R-:W-:-:S04]  /*0ec0*/  ISETP.GE.AND P0, PT, R7, UR5, PT ;  /* 0x0000000507007c0c */ /* 0x000fc8000bf06270 */
[----:B------:R-:W-:-:S07]  /*0ed0*/  ISETP.EQ.OR P0, PT, R6, 0x2, P0 ;  /* 0x000000020600780c */ /* 0x000fce0000702670 */
[----:B------:R-:W2:Y:S06]  /*0ee0*/  @!P4 LDG.E R7, desc[UR6][R8.64+0x4] ;  /* 0x000004060807c981 */ /* 0x000eac000c1e1900 */
[----:B------:R-:W3:Y:S01]  /*0ef0*/  @!P0 LDG.E R11, desc[UR6][R8.64+0x8] ;  /* 0x00000806080b8981 */ /* 0x000ee2000c1e1900 */
[----:B--2---:R-:W-:-:S04]  /*0f00*/  @!P4 FMNMX R0, R0, R7, !PT ;  /* 0x000000070000c209 */ /* 0x004fc80007800000 */
[----:B---3--:R-:W-:-:S07]  /*0f10*/  @!P0 FMNMX R0, R0, R11, !PT ;  /* 0x0000000b00008209 */ /* 0x008fce0007800000 */
.L_x_5:
[----:B------:R-:W-:Y:S05]  /*0f20*/  @P3 BRA `(.L_x_10) ;  /* 0xfffffff400483947 */ /* 0x000fea000383ffff */
.L_x_2:
[----:B------:R-:W-:Y:S01]  /*0f30*/  IABS R9, R2 ;  /* 0x0000000200097213 */ /* 0x000fe20000000000 */
[----:B------:R-:W0:Y:S03]  /*0f40*/  LDC R13, c[0x0][0x390] ;  /* 0x0000e400ff0d7b82 */ /* 0x000e260000000800 */
[----:B------:R-:W1:Y:S08]  /*0f50*/  I2F.RP R4, R9 ;  /* 0x0000000900047306 */ /* 0x000e700000209400 */
[----:B-1----:R-:W1:Y:S01]  /*0f60*/  MUFU.RCP R4, R4 ;  /* 0x0000000400047308 */ /* 0x002e620000001000 */
[----:B0-----:R-:W-:Y:S01]  /*0f70*/  IABS R10, R13 ;  /* 0x0000000d000a7213 */ /* 0x001fe20000000000 */
[----:B-1----:R-:W-:-:S06]  /*0f80*/  VIADD R8, R4, 0xffffffe ;  /* 0x0ffffffe04087836 */ /* 0x002fcc0000000000 */
[----:B------:R-:W0:Y:S02]  /*0f90*/  F2I.FTZ.U32.TRUNC.NTZ R7, R8 ;  /* 0x0000000800077305 */ /* 0x000e24000021f000 */
[----:B0-----:R-:W-:-:S04]  /*0fa0*/  IMAD.MOV R6, RZ, RZ, -R7 ;  /* 0x000000ffff067224 */ /* 0x001fc800078e0a07 */
[----:B------:R-:W-:Y:S02]  /*0fb0*/  IMAD R11, R6, R9, RZ ;  /* 0x00000009060b7224 */ /* 0x000fe400078e02ff */
[----:B------:R-:W-:-:S04]  /*0fc0*/  IMAD.MOV.U32 R6, RZ, RZ, RZ ;  /* 0x000000ffff067224 */ /* 0x000fc800078e00ff */
[----:B------:R-:W-:-:S04]  /*0fd0*/  IMAD.HI.U32 R11, R7, R11, R6 ;  /* 0x0000000b070b7227 */ /* 0x000fc800078e0006 */
[----:B------:R-:W-:-:S04]  /*0fe0*/  IMAD.MOV.U32 R6, RZ, RZ, R10 ;  /* 0x000000ffff067224 */ /* 0x000fc800078e000a */
[----:B------:R-:W-:-:S04]  /*0ff0*/  IMAD.HI.U32 R4, R11, R6, RZ ;  /* 0x000000060b047227 */ /* 0x000fc800078e00ff */
[----:B------:R-:W-:-:S04]  /*1000*/  IMAD.MOV R7, RZ, RZ, -R4 ;  /* 0x000000ffff077224 */ /* 0x000fc800078e0a04 */
[----:B------:R-:W-:-:S05]  /*1010*/  IMAD R6, R9, R7, R6 ;  /* 0x0000000709067224 */ /* 0x000fca00078e0206 */
[----:B------:R-:W-:-:S13]  /*1020*/  ISETP.GT.U32.AND P1, PT, R9, R6, PT ;  /* 0x000000060900720c */ /* 0x000fda0003f24070 */
[----:B------:R-:W-:Y:S02]  /*1030*/  @!P1 IMAD.IADD R6, R6, 0x1, -R9 ;  /* 0x0000000106069824 */ /* 0x000fe400078e0a09 */
[----:B------:R-:W-:Y:S01]  /*1040*/  @!P1 VIADD R4, R4, 0x1 ;  /* 0x0000000104049836 */ /* 0x000fe20000000000 */
[----:B------:R-:W-:Y:S02]  /*1050*/  ISETP.NE.AND P1, PT, R2, RZ, PT ;  /* 0x000000ff0200720c */ /* 0x000fe40003f25270 */
[----:B------:R-:W-:Y:S02]  /*1060*/  ISETP.GE.U32.AND P0, PT, R6, R9, PT ;  /* 0x000000090600720c */ /* 0x000fe40003f06070 */
[----:B------:R-:W-:-:S04]  /*1070*/  LOP3.LUT R6, R13, R2, RZ, 0x3c, !PT ;  /* 0x000000020d067212 */ /* 0x000fc800078e3cff */
[----:B------:R-:W-:Y:S02]  /*1080*/  ISETP.GE.AND P2, PT, R6, RZ, PT ;  /* 0x000000ff0600720c */ /* 0x000fe40003f46270 */
[----:B------:R-:W0:Y:S05]  /*1090*/  LDC.64 R6, c[0x0][0x388] ;  /* 0x0000e200ff067b82 */ /* 0x000e2a0000000a00 */
[----:B------:R-:W-:-:S06]  /*10a0*/  @P0 VIADD R4, R4, 0x1 ;  /* 0x0000000104040836 */ /* 0x000fcc0000000000 */
[----:B------:R-:W-:Y:S01]  /*10b0*/  @!P2 IMAD.MOV R4, RZ, RZ, -R4 ;  /* 0x000000ffff04a224 */ /* 0x000fe200078e0a04 */
[----:B------:R-:W-:-:S05]  /*10c0*/  @!P1 LOP3.LUT R4, RZ, R2, RZ, 0x33, !PT ;  /* 0x00000002ff049212 */ /* 0x000fca00078e33ff */
[----:B------:R-:W-:-:S04]  /*10d0*/  IMAD R3, R3, R4, R5 ;  /* 0x0000000403037224 */ /* 0x000fc800078e0205 */
[----:B0-----:R-:W-:-:S05]  /*10e0*/  IMAD.WIDE R2, R3, 0x4, R6 ;  /* 0x0000000403027825 */ /* 0x001fca00078e0206 */
[----:B------:R-:W-:Y:S01]  /*10f0*/  STG.E desc[UR6][R2.64], R0 ;  /* 0x0000000002007986 */ /* 0x000fe2000c101906 */
[----:B------:R-:W-:Y:S05]  /*1100*/  EXIT ;  /* 0x000000000000794d */ /* 0x000fea0003800000 */
.L_x_11:
        /* <DEDUP_REMOVED lines=15> */
.L_x_22:


//--------------------- .text._Z17convolutionKernelPfS_S_ii --------------------------
	.section	.text._Z17convolutionKernelPfS_S_ii,"ax",@progbits
	.align	128
        .global         _Z17convolutionKernelPfS_S_ii
        .type           _Z17convolutionKernelPfS_S_ii,@function
        .size           _Z17convolutionKernelPfS_S_ii,(.L_x_23 - _Z17convolutionKernelPfS_S_ii)
        .other          _Z17convolutionKernelPfS_S_ii,@"STO_CUDA_ENTRY STV_DEFAULT"
_Z17convolutionKernelPfS_S_ii:
.text._Z17convolutionKernelPfS_S_ii:
[----:B------:R-:W-:Y:S01]  /*0000*/  LDC R1, c[0x0][0x37c] ;  /* 0x0000df00ff017b82 */ /* 0x000fe20000000800 */
[----:B------:R-:W0:Y:S07]  /*0010*/  S2R R3, SR_TID.X ;  /* 0x0000000000037919 */ /* 0x000e2e0000002100 */
[----:B------:R-:W0:Y:S01]  /*0020*/  LDC R0, c[0x0][0x360] ;  /* 0x0000d800ff007b82 */ /* 0x000e220000000800 */
[----:B------:R-:W1:Y:S07]  /*0030*/  S2R R2, SR_TID.Y ;  /* 0x0000000000027919 */ /* 0x000e6e0000002200 */
[----:B------:R-:W0:Y:S08]  /*0040*/  S2UR UR4, SR_CTAID.X ;  /* 0x00000000000479c3 */ /* 0x000e300000002500 */
[----:B------:R-:W1:Y:S08]  /*0050*/  S2UR UR5, SR_CTAID.Y ;  /* 0x00000000000579c3 */ /* 0x000e700000002600 */
[----:B------:R-:W1:Y:S08]  /*0060*/  LDC R7, c[0x0][0x364] ;  /* 0x0000d900ff077b82 */ /* 0x000e700000000800 */
[----:B------:R-:W2:Y:S01]  /*0070*/  LDC.64 R8, c[0x0][0x398] ;  /* 0x0000e600ff087b82 */ /* 0x000ea20000000a00 */
[----:B0-----:R-:W-:-:S02]  /*0080*/  IMAD R0, R0, UR4, R3 ;  /* 0x0000000400007c24 */ /* 0x001fc4000f8e0203 */
[----:B-1----:R-:W-:-:S05]  /*0090*/  IMAD R7, R7, UR5, R2 ;  /* 0x0000000507077c24 */ /* 0x002fca000f8e0202 */
[----:B------:R-:W-:Y:S02]  /*00a0*/  VIMNMX R3, PT, PT, R0, R7, !PT ;  /* 0x0000000700037248 */ /* 0x000fe40007fe0100 */
[----:B--2---:R-:W-:-:S04]  /*00b0*/  IADD3 R6, PT, PT, R8, -R9, RZ ;  /* 0x8000000908067210 */ /* 0x004fc80007ffe0ff */
[----:B------:R-:W-:-:S13]  /*00c0*/  ISETP.GT.AND P0, PT, R3, R6, PT ;  /* 0x000000060300720c */ /* 0x000fda0003f04270 */
[----:B------:R-:W-:Y:S05]  /*00d0*/  @P0 EXIT ;  /* 0x000000000000094d */ /* 0x000fea0003800000 */
[----:B------:R-:W-:Y:S01]  /*00e0*/  ISETP.GE.AND P0, PT, R9, 0x1, PT ;  /* 0x000000010900780c */ /* 0x000fe20003f06270 */
[----:B------:R-:W0:Y:S01]  /*00f0*/  LDCU.64 UR10, c[0x0][0x358] ;  /* 0x00006b00ff0a77ac */ /* 0x000e220008000a00 */
[----:B------:R-:W-:-:S11]  /*0100*/  HFMA2 R14, -RZ, RZ, 0, 0 ;  /* 0x00000000ff0e7431 */ /* 0x000fd600000001ff */
[----:B------:R-:W-:Y:S05]  /*0110*/  @!P0 BRA `(.L_x_12) ;  /* 0x0000000800dc8947 */ /* 0x000fea0003800000 */
[----:B------:R-:W1:Y:S01]  /*0120*/  LDCU.64 UR6, c[0x0][0x380] ;  /* 0x00007000ff0677ac */ /* 0x000e620008000a00 */
[C---:B------:R-:W-:Y:S02]  /*0130*/  LOP3.LUT R8, R9.reuse, 0x7ffffff0, RZ, 0xc0, !PT ;  /* 0x7ffffff009087812 */ /* 0x040fe400078ec0ff */
[C---:B------:R-:W-:Y:S01]  /*0140*/  LOP3.LUT R17, R9.reuse, 0xf, RZ, 0xc0, !PT ;  /* 0x0000000f09117812 */ /* 0x040fe200078ec0ff */
[----:B------:R-:W-:Y:S01]  /*0150*/  UMOV UR4, URZ ;  /* 0x000000ff00047c82 */ /* 0x000fe20008000000 */
[C---:B------:R-:W-:Y:S01]  /*0160*/  LOP3.LUT R18, R9.reuse, 0x7, RZ, 0xc0, !PT ;  /* 0x0000000709127812 */ /* 0x040fe200078ec0ff */
[----:B------:R-:W-:Y:S01]  /*0170*/  IMAD.MOV R10, RZ, RZ, -R8 ;  /* 0x000000ffff0a7224 */ /* 0x000fe200078e0a08 */
[----:B------:R-:W-:Y:S02]  /*0180*/  LOP3.LUT R9, R9, 0x3, RZ, 0xc0, !PT ;  /* 0x0000000309097812 */ /* 0x000fe400078ec0ff */
[----:B------:R-:W-:Y:S01]  /*0190*/  MOV R14, RZ ;  /* 0x000000ff000e7202 */ /* 0x000fe20000000f00 */
[----:B-1----:R-:W-:-:S04]  /*01a0*/  UIADD3 UR5, UP0, UPT, UR6, 0x20, URZ ;  /* 0x0000002006057890 */ /* 0x002fc8000ff1e0ff */
[----:B------:R-:W-:-:S12]  /*01b0*/  UIADD3.X UR8, UPT, UPT, URZ, UR7, URZ, UP0, !UPT ;  /* 0x00000007ff087290 */ /* 0x000fd800087fe4ff */
.L_x_18:
[----:B------:R-:W1:Y:S01]  /*01c0*/  LDCU.64 UR6, c[0x0][0x398] ;  /* 0x00007300ff0677ac */ /* 0x000e620008000a00 */
[----:B------:R-:W-:Y:S02]  /*01d0*/  IADD3 R11, PT, PT, R7, UR4, RZ ;  /* 0x00000004070b7c10 */ /* 0x000fe4000fffe0ff */
[----:B------:R-:W-:Y:S01]  /*01e0*/  MOV R16, RZ ;  /* 0x000000ff00107202 */ /* 0x000fe20000000f00 */
[----:B-1----:R-:W-:Y:S02]  /*01f0*/  UISETP.GE.U32.AND UP1, UPT, UR7, 0x10, UPT ;  /* 0x000000100700788c */ /* 0x002fe4000bf26070 */
[----:B------:R-:W-:Y:S01]  /*0200*/  IMAD R11, R11, UR6, R0 ;  /* 0x000000060b0b7c24 */ /* 0x000fe2000f8e0200 */
[----:B------:R-:W-:Y:S02]  /*0210*/  UIMAD UR12, UR4, UR7, URZ ;  /* 0x00000007040c72a4 */ /* 0x000fe4000f8e02ff */
[----:B------:R-:W-:-:S04]  /*0220*/  UIADD3 UR4, UPT, UPT, UR4, 0x1, URZ ;  /* 0x0000000104047890 */ /* 0x000fc8000fffe0ff */
[----:B------:R-:W-:Y:S01]  /*0230*/  UISETP.NE.AND UP0, UPT, UR4, UR7, UPT ;  /* 0x000000070400728c */ /* 0x000fe2000bf05270 */
[----:B------:R-:W-:Y:S10]  /*0240*/  BRA.U !UP1, `(.L_x_13) ;  /* 0x0000000509107547 */ /* 0x000ff4000b800000 */
[----:B------:R-:W1:Y:S01]  /*0250*/  LDCU.64 UR6, c[0x0][0x388] ;  /* 0x00007100ff0677ac */ /* 0x000e620008000a00 */
[----:B------:R-:W-:Y:S01]  /*0260*/  MOV R12, R11 ;  /* 0x0000000b000c7202 */ /* 0x000fe20000000f00 */
[----:B------:R-:W-:Y:S01]  /*0270*/  IMAD.MOV.U32 R13, RZ, RZ, R10 ;  /* 0x000000ffff0d7224 */ /* 0x000fe200078e000a */
[----:B-1----:R-:W-:-:S04]  /*0280*/  UIMAD.WIDE.U32 UR6, UR12, 0x4, UR6 ;  /* 0x000000040c0678a5 */ /* 0x002fc8000f8e0006 */
[----:B------:R-:W-:-:S04]  /*0290*/  UIADD3 UR9, UP1, UPT, UR6, 0x20, URZ ;  /* 0x0000002006097890 */ /* 0x000fc8000ff3e0ff */
[----:B------:R-:W-:Y:S02]  /*02a0*/  UIADD3.X UR6, UPT, UPT, URZ, UR7, URZ, UP1, !UPT ;  /* 0x00000007ff067290 */ /* 0x000fe40008ffe4ff */
[----:B------:R-:W-:-:S04]  /*02b0*/  MOV R15, UR9 ;  /* 0x00000009000f7c02 */ /* 0x000fc80008000f00 */
[----:B------:R-:W-:-:S07]  /*02c0*/  MOV R16, UR6 ;  /* 0x0000000600107c02 */ /* 0x000fce0008000f00 */
.L_x_14:
[----:B------:R-:W-:Y:S01]  /*02d0*/  MOV R4, UR5 ;  /* 0x0000000500047c02 */ /* 0x000fe20008000f00 */
[----:B------:R-:W-:Y:S01]  /*02e0*/  IMAD.U32 R5, RZ, RZ, UR8 ;  /* 0x00000008ff057e24 */ /* 0x000fe2000f8e00ff */
[----:B------:R-:W-:Y:S02]  /*02f0*/  MOV R2, R15 ;  /* 0x0000000f00027202 */ /* 0x000fe40000000f00 */
[----:B------:R-:W-:Y:S01]  /*0300*/  MOV R3, R16 ;  /* 0x0000001000037202 */ /* 0x000fe20000000f00 */
[----:B------:R-:W-:-:S04]  /*0310*/  IMAD.WIDE R4, R12, 0x4, R4 ;  /* 0x000000040c047825 */ /* 0x000fc800078e0204 */
[----:B0-----:R-:W2:Y:S04]  /*0320*/  LDG.E R24, desc[UR10][R2.64+-0x20] ;  /* 0xffffe00a02187981 */ /* 0x001ea8000c1e1900 */
[----:B------:R-:W2:Y:S04]  /*0330*/  LDG.E R15, desc[UR10][R4.64+-0x20] ;  /* 0xffffe00a040f7981 */ /* 0x000ea8000c1e1900 */
[----:B------:R-:W3:Y:S04]  /*0340*/  LDG.E R25, desc[UR10][R2.64+-0x1c] ;  /* 0xffffe40a02197981 */ /* 0x000ee8000c1e1900 */
[----:B------:R-:W3:Y:S04]  /*0350*/  LDG.E R26, desc[UR10][R4.64+-0x1c] ;  /* 0xffffe40a041a7981 */ /* 0x000ee8000c1e1900 */
[----:B------:R-:W4:Y:S04]  /*0360*/  LDG.E R22, desc[UR10][R2.64+-0x18] ;  /* 0xffffe80a02167981 */ /* 0x000f28000c1e1900 */
[----:B------:R-:W4:Y:S04]  /*0370*/  LDG.E R23, desc[UR10][R4.64+-0x18] ;  /* 0xffffe80a04177981 */ /* 0x000f28000c1e1900 */
[----:B------:R-:W5:Y:S04]  /*0380*/  LDG.E R20, desc[UR10][R2.64+-0x14] ;  /* 0xffffec0a02147981 */ /* 0x000f68000c1e1900 */
[----:B------:R-:W5:Y:S04]  /*0390*/  LDG.E R21, desc[UR10][R4.64+-0x14] ;  /* 0xffffec0a04157981 */ /* 0x000f68000c1e1900 */
[----:B------:R-:W5:Y:S04]  /*03a0*/  LDG.E R16, desc[UR10][R2.64+-0x10] ;  /* 0xfffff00a02107981 */ /* 0x000f68000c1e1900 */
[----:B------:R-:W5:Y:S04]  /*03b0*/  LDG.E R19, desc[UR10][R4.64+-0x10] ;  /* 0xfffff00a04137981 */ /* 0x000f68000c1e1900 */
[----:B------:R-:W5:Y:S01]  /*03c0*/  LDG.E R27, desc[UR10][R2.64+0x1c] ;  /* 0x00001c0a021b7981 */ /* 0x000f62000c1e1900 */
[----:B--2---:R-:W-:-:S03]  /*03d0*/  FFMA R15, R15, R24, R14 ;  /* 0x000000180f0f7223 */ /* 0x004fc6000000000e */
[----:B------:R-:W2:Y:S04]  /*03e0*/  LDG.E R14, desc[UR10][R2.64+-0xc] ;  /* 0xfffff40a020e7981 */ /* 0x000ea8000c1e1900 */
[----:B------:R-:W2:Y:S01]  /*03f0*/  LDG.E R24, desc[UR10][R2.64] ;  /* 0x0000000a02187981 */ /* 0x000ea2000c1e1900 */
[----:B---3--:R-:W-:-:S03]  /*0400*/  FFMA R26, R26, R25, R15 ;  /* 0x000000191a1a7223 */ /* 0x008fc6000000000f */
[----:B------:R-:W2:Y:S04]  /*0410*/  LDG.E R15, desc[UR10][R4.64+-0xc] ;  /* 0xfffff40a040f7981 */ /* 0x000ea8000c1e1900 */
[----:B------:R-:W3:Y:S01]  /*0420*/  LDG.E R25, desc[UR10][R4.64] ;  /* 0x0000000a04197981 */ /* 0x000ee2000c1e1900 */
[----:B----4-:R-:W-:-:S03]  /*0430*/  FFMA R26, R23, R22, R26 ;  /* 0x00000016171a7223 */ /* 0x010fc6000000001a */
[----:B------:R-:W4:Y:S04]  /*0440*/  LDG.E R22, desc[UR10][R2.64+-0x8] ;  /* 0xfffff80a02167981 */ /* 0x000f28000c1e1900 */
[----:B------:R-:W4:Y:S01]  /*0450*/  LDG.E R23, desc[UR10][R4.64+-0x8] ;  /* 0xfffff80a04177981 */ /* 0x000f22000c1e1900 */
[----:B-----5:R-:W-:-:S03]  /*0460*/  FFMA R26, R21, R20, R26 ;  /* 0x00000014151a7223 */ /* 0x020fc6000000001a */
[----:B------:R-:W5:Y:S04]  /*0470*/  LDG.E R20, desc[UR10][R2.64+-0x4] ;  /* 0xfffffc0a02147981 */ /* 0x000f68000c1e1900 */
[----:B------:R-:W5:Y:S01]  /*0480*/  LDG.E R21, desc[UR10][R4.64+-0x4] ;  /* 0xfffffc0a04157981 */ /* 0x000f62000c1e1900 */
[----:B------:R-:W-:-:S03]  /*0490*/  FFMA R26, R19, R16, R26 ;  /* 0x00000010131a7223 */ /* 0x000fc6000000001a */
[----:B------:R-:W3:Y:S04]  /*04a0*/  LDG.E R19, desc[UR10][R2.64+0x4] ;  /* 0x0000040a02137981 */ /* 0x000ee8000c1e1900 */
[----:B------:R-:W3:Y:S01]  /*04b0*/  LDG.E R16, desc[UR10][R4.64+0x4] ;  /* 0x0000040a04107981 */ /* 0x000ee2000c1e1900 */
[----:B--2---:R-:W-:-:S03]  /*04c0*/  FFMA R14, R15, R14, R26 ;  /* 0x0000000e0f0e7223 */ /* 0x004fc6000000001a */
[----:B------:R-:W2:Y:S04]  /*04d0*/  LDG.E R15, desc[UR10][R2.64+0x8] ;  /* 0x0000080a020f7981 */ /* 0x000ea8000c1e1900 */
[----:B------:R-:W2:Y:S01]  /*04e0*/  LDG.E R26, desc[UR10][R4.64+0x1c] ;  /* 0x00001c0a041a7981 */ /* 0x000ea2000c1e1900 */
[----:B----4-:R-:W-:-:S03]  /*04f0*/  FFMA R22, R23, R22, R14 ;  /* 0x0000001617167223 */ /* 0x010fc6000000000e */
[----:B------:R-:W2:Y:S04]  /*0500*/  LDG.E R14, desc[UR10][R4.64+0x8] ;  /* 0x0000080a040e7981 */ /* 0x000ea8000c1e1900 */
[----:B------:R-:W4:Y:S01]  /*0510*/  LDG.E R23, desc[UR10][R4.64+0x10] ;  /* 0x0000100a04177981 */ /* 0x000f22000c1e1900 */
[----:B-----5:R-:W-:-:S03]  /*0520*/  FFMA R22, R21, R20, R22 ;  /* 0x0000001415167223 */ /* 0x020fc60000000016 */
[----:B------:R-:W5:Y:S01]  /*0530*/  LDG.E R21, desc[UR10][R2.64+0xc] ;  /* 0x00000c0a02157981 */ /* 0x000f62000c1e1900 */
[----:B---3--:R-:W-:-:S03]  /*0540*/  FFMA R25, R25, R24, R22 ;  /* 0x0000001819197223 */ /* 0x008fc60000000016 */
[----:B------:R-:W5:Y:S04]  /*0550*/  LDG.E R20, desc[UR10][R4.64+0xc] ;  /* 0x00000c0a04147981 */ /* 0x000f68000c1e1900 */
[----:B------:R-:W4:Y:S01]  /*0560*/  LDG.E R22, desc[UR10][R2.64+0x10] ;  /* 0x0000100a02167981 */ /* 0x000f22000c1e1900 */
[----:B------:R-:W-:-:S03]  /*0570*/  FFMA R29, R16, R19, R25 ;  /* 0x00000013101d7223 */ /* 0x000fc60000000019 */
[----:B------:R-:W3:Y:S04]  /*0580*/  LDG.E R25, desc[UR10][R2.64+0x14] ;  /* 0x0000140a02197981 */ /* 0x000ee8000c1e1900 */
[----:B------:R-:W3:Y:S04]  /*0590*/  LDG.E R24, desc[UR10][R4.64+0x14] ;  /* 0x0000140a04187981 */ /* 0x000ee8000c1e1900 */
[----:B------:R-:W3:Y:S04]  /*05a0*/  LDG.E R16, desc[UR10][R2.64+0x18] ;  /* 0x0000180a02107981 */ /* 0x000ee8000c1e1900 */
[----:B------:R-:W3:Y:S01]  /*05b0*/  LDG.E R19, desc[UR10][R4.64+0x18] ;  /* 0x0000180a04137981 */ /* 0x000ee2000c1e1900 */
[----:B------:R-:W-:-:S04]  /*05c0*/  IADD3 R13, PT, PT, R13, 0x10, RZ ;  /* 0x000000100d0d7810 */ /* 0x000fc80007ffe0ff */
[----:B------:R-:W-:Y:S02]  /*05d0*/  ISETP.NE.AND P0, PT, R13, RZ, PT ;  /* 0x000000ff0d00720c */ /* 0x000fe40003f05270 */
[----:B------:R-:W-:Y:S01]  /*05e0*/  IADD3 R12, PT, PT, R12, 0x10, RZ ;  /* 0x000000100c0c7810 */ /* 0x000fe20007ffe0ff */
[----:B--2---:R-:W-:-:S04]  /*05f0*/  FFMA R15, R14, R15, R29 ;  /* 0x0000000f0e0f7223 */ /* 0x004fc8000000001d */
[----:B-----5:R-:W-:-:S04]  /*0600*/  FFMA R20, R20, R21, R15 ;  /* 0x0000001514147223 */ /* 0x020fc8000000000f */
[----:B----4-:R-:W-:Y:S01]  /*0610*/  FFMA R23, R23, R22, R20 ;  /* 0x0000001617177223 */ /* 0x010fe20000000014 */
[----:B------:R-:W-:-:S03]  /*0620*/  IADD3 R15, P1, PT, R2, 0x40, RZ ;  /* 0x00000040020f7810 */ /* 0x000fc60007f3e0ff */
[----:B---3--:R-:W-:-:S04]  /*0630*/  FFMA R24, R24, R25, R23 ;  /* 0x0000001918187223 */ /* 0x008fc80000000017 */
[----:B------:R-:W-:Y:S01]  /*0640*/  FFMA R19, R19, R16, R24 ;  /* 0x0000001013137223 */ /* 0x000fe20000000018 */
[----:B------:R-:W-:-:S03]  /*0650*/  IMAD.X R16, RZ, RZ, R3, P1 ;  /* 0x000000ffff107224 */ /* 0x000fc600008e0603 */
[----:B------:R-:W-:Y:S01]  /*0660*/  FFMA R14, R26, R27, R19 ;  /* 0x0000001b1a0e7223 */ /* 0x000fe20000000013 */
[----:B------:R-:W-:Y:S06]  /*0670*/  @P0 BRA `(.L_x_14) ;  /* 0xfffffffc00140947 */ /* 0x000fec000383ffff */
[----:B------:R-:W-:-:S07]  /*0680*/  MOV R16, R8 ;  /* 0x0000000800107202 */ /* 0x000fce0000000f00 */
.L_x_13:
[----:B------:R-:W-:-:S13]  /*0690*/  ISETP.NE.AND P0, PT, R17, RZ, PT ;  /* 0x000000ff1100720c */ /* 0x000fda0003f05270 */
[----:B------:R-:W-:Y:S05]  /*06a0*/  @!P0 BRA `(.L_x_15) ;  /* 0x0000000400748947 */ /* 0x000fea0003800000 */
[----:B------:R-:W-:Y:S02]  /*06b0*/  IADD3 R2, PT, PT, R17, -0x1, RZ ;  /* 0xffffffff11027810 */ /* 0x000fe40007ffe0ff */
[----:B------:R-:W-:Y:S02]  /*06c0*/  ISETP.NE.AND P0, PT, R18, RZ, PT ;  /* 0x000000ff1200720c */ /* 0x000fe40003f05270 */
[----:B------:R-:W-:-:S13]  /*06d0*/  ISETP.GE.U32.AND P1, PT, R2, 0x7, PT ;  /* 0x000000070200780c */ /* 0x000fda0003f26070 */
[----:B------:R-:W-:Y:S05]  /*06e0*/  @!P1 BRA `(.L_x_16) ;  /* 0x0000000000909947 */ /* 0x000fea0003800000 */
[----:B------:R-:W1:Y:S01]  /*06f0*/  LDC.64 R12, c[0x0][0x388] ;  /* 0x0000e200ff0c7b82 */ /* 0x000e620000000a00 */
[----:B------:R-:W-:Y:S01]  /*0700*/  IADD3 R5, PT, PT, R11, R16, RZ ;  /* 0x000000100b057210 */ /* 0x000fe20007ffe0ff */
[----:B------:R-:W-:-:S06]  /*0710*/  VIADD R15, R16, UR12 ;  /* 0x0000000c100f7c36 */ /* 0x000fcc0008000000 */
[----:B------:R-:W2:Y:S01]  /*0720*/  LDC.64 R2, c[0x0][0x380] ;  /* 0x0000e000ff027b82 */ /* 0x000ea20000000a00 */
[----:B-1----:R-:W-:-:S05]  /*0730*/  IMAD.WIDE.U32 R12, R15, 0x4, R12 ;  /* 0x000000040f0c7825 */ /* 0x002fca00078e000c */
[----:B0-----:R-:W3:Y:S01]  /*0740*/  LDG.E R23, desc[UR10][R12.64] ;  /* 0x0000000a0c177981 */ /* 0x001ee2000c1e1900 */
[----:B--2---:R-:W-:Y:S02]  /*0750*/  IMAD.WIDE R2, R5, 0x4, R2 ;  /* 0x0000000405027825 */ /* 0x004fe400078e0202 */
[----:B------:R-:W0:Y:S03]  /*0760*/  LDC.64 R4, c[0x0][0x388] ;  /* 0x0000e200ff047b82 */ /* 0x000e260000000a00 */
[----:B------:R-:W3:Y:S01]  /*0770*/  LDG.E R21, desc[UR10][R2.64] ;  /* 0x0000000a02157981 */ /* 0x000ee2000c1e1900 */
[----:B------:R-:W-:-:S03]  /*0780*/  IADD3 R15, P1, PT, R16, UR12, RZ ;  /* 0x0000000c100f7c10 */ /* 0x000fc6000ff3e0ff */
[----:B------:R-:W2:Y:S01]  /*0790*/  LDG.E R19, desc[UR10][R2.64+0x8] ;  /* 0x0000080a02137981 */ /* 0x000ea2000c1e1900 */
[----:B------:R-:W-:-:S03]  /*07a0*/  IADD3.X R20, PT, PT, RZ, RZ, RZ, P1, !PT ;  /* 0x000000ffff147210 */ /* 0x000fc60000ffe4ff */
[----:B------:R-:W4:Y:S04]  /*07b0*/  LDG.E R12, desc[UR10][R2.64+0xc] ;  /* 0x00000c0a020c7981 */ /* 0x000f28000c1e1900 */
[----:B------:R-:W5:Y:S01]  /*07c0*/  LDG.E R25, desc[UR10][R2.64+0x1c] ;  /* 0x00001c0a02197981 */ /* 0x000f62000c1e1900 */
[----:B0-----:R-:W-:-:S04]  /*07d0*/  LEA R4, P1, R15, R4, 0x2 ;  /* 0x000000040f047211 */ /* 0x001fc800078210ff */
[----:B------:R-:W-:Y:S02]  /*07e0*/  LEA.HI.X R5, R15, R5, R20, 0x2, P1 ;  /* 0x000000050f057211 */ /* 0x000fe400008f1414 */
[----:B------:R-:W2:Y:S04]  /*07f0*/  LDG.E R15, desc[UR10][R2.64+0x4] ;  /* 0x0000040a020f7981 */ /* 0x000ea8000c1e1900 */
[----:B------:R-:W2:Y:S04]  /*0800*/  LDG.E R20, desc[UR10][R4.64+0x4] ;  /* 0x0000040a04147981 */ /* 0x000ea8000c1e1900 */
[----:B------:R-:W4:Y:S04]  /*0810*/  LDG.E R22, desc[UR10][R4.64+0x8] ;  /* 0x0000080a04167981 */ /* 0x000f28000c1e1900 */
[----:B------:R-:W5:Y:S04]  /*0820*/  LDG.E R13, desc[UR10][R4.64+0xc] ;  /* 0x00000c0a040d7981 */ /* 0x000f68000c1e1900 */
[----:B------:R-:W5:Y:S04]  /*0830*/  LDG.E R24, desc[UR10][R4.64+0x10] ;  /* 0x0000100a04187981 */ /* 0x000f68000c1e1900 */
[----:B------:R-:W5:Y:S04]  /*0840*/  LDG.E R26, desc[UR10][R4.64+0x14] ;  /* 0x0000140a041a7981 */ /* 0x000f68000c1e1900 */
[----:B------:R-:W5:Y:S04]  /*0850*/  LDG.E R27, desc[UR10][R4.64+0x18] ;  /* 0x0000180a041b7981 */ /* 0x000f68000c1e1900 */
[----:B------:R-:W5:Y:S01]  /*0860*/  LDG.E R28, desc[UR10][R4.64+0x1c] ;  /* 0x00001c0a041c7981 */ /* 0x000f62000c1e1900 */
[----:B---3--:R-:W-:-:S03]  /*0870*/  FFMA R29, R21, R23, R14 ;  /* 0x00000017151d7223 */ /* 0x008fc6000000000e */
[----:B------:R-:W3:Y:S04]  /*0880*/  LDG.E R23, desc[UR10][R2.64+0x10] ;  /* 0x0000100a02177981 */ /* 0x000ee8000c1e1900 */
[----:B------:R-:W3:Y:S04]  /*0890*/  LDG.E R21, desc[UR10][R2.64+0x14] ;  /* 0x0000140a02157981 */ /* 0x000ee8000c1e1900 */
[----:B------:R-:W3:Y:S01]  /*08a0*/  LDG.E R14, desc[UR10][R2.64+0x18] ;  /* 0x0000180a020e7981 */ /* 0x000ee2000c1e1900 */
[----:B--2---:R-:W-:-:S04]  /*08b0*/  FFMA R20, R15, R20, R29 ;  /* 0x000000140f147223 */ /* 0x004fc8000000001d */
[----:B----4-:R-:W-:-:S04]  /*08c0*/  FFMA R19, R19, R22, R20 ;  /* 0x0000001613137223 */ /* 0x010fc80000000014 */
[----:B-----5:R-:W-:Y:S01]  /*08d0*/  FFMA R12, R12, R13, R19 ;  /* 0x0000000d0c0c7223 */ /* 0x020fe20000000013 */
[----:B------:R-:W-:-:S03]  /*08e0*/  IADD3 R16, PT, PT, R16, 0x8, RZ ;  /* 0x0000000810107810 */ /* 0x000fc60007ffe0ff */
[----:B---3--:R-:W-:-:S04]  /*08f0*/  FFMA R12, R23, R24, R12 ;  /* 0x00000018170c7223 */ /* 0x008fc8000000000c */
[----:B------:R-:W-:-:S04]  /*0900*/  FFMA R21, R21, R26, R12 ;  /* 0x0000001a15157223 */ /* 0x000fc8000000000c */
[----:B------:R-:W-:-:S04]  /*0910*/  FFMA R14, R14, R27, R21 ;  /* 0x0000001b0e0e7223 */ /* 0x000fc80000000015 */
[----:B------:R-:W-:-:S07]  /*0920*/  FFMA R14, R25, R28, R14 ;  /* 0x0000001c190e7223 */ /* 0x000fce000000000e */
.L_x_16:
[----:B------:R-:W-:Y:S05]  /*0930*/  @!P0 BRA `(.L_x_15) ;  /* 0x0000000000d08947 */ /* 0x000fea0003800000 */
[----:B------:R-:W-:Y:S01]  /*0940*/  VIADD R2, R18, 0xffffffff ;  /* 0xffffffff12027836 */ /* 0x000fe20000000000 */
[----:B------:R-:W-:-:S04]  /*0950*/  ISETP.NE.AND P0, PT, R9, RZ, PT ;  /* 0x000000ff0900720c */ /* 0x000fc80003f05270 */
[----:B------:R-:W-:-:S13]  /*0960*/  ISETP.GE.U32.AND P1, PT, R2, 0x3, PT ;  /* 0x000000030200780c */ /* 0x000fda0003f26070 */
[----:B------:R-:W-:Y:S05]  /*0970*/  @!P1 BRA `(.L_x_17) ;  /* 0x0000000000609947 */ /* 0x000fea0003800000 */
[----:B------:R-:W1:Y:S01]  /*0980*/  LDC.64 R4, c[0x0][0x388] ;  /* 0x0000e200ff047b82 */ /* 0x000e620000000a00 */
[C---:B------:R-:W-:Y:S02]  /*0990*/  IADD3 R19, PT, PT, R16.reuse, UR12, RZ ;  /* 0x0000000c10137c10 */ /* 0x040fe4000fffe0ff */
[----:B------:R-:W-:Y:S02]  /*09a0*/  IADD3 R20, P1, PT, R16, UR12, RZ ;  /* 0x0000000c10147c10 */ /* 0x000fe4000ff3e0ff */
[----:B------:R-:W-:-:S03]  /*09b0*/  IADD3 R15, PT, PT, R11, R16, RZ ;  /* 0x000000100b0f7210 */ /* 0x000fc60007ffe0ff */
[----:B------:R-:W2:Y:S08]  /*09c0*/  LDC.64 R2, c[0x0][0x388] ;  /* 0x0000e200ff027b82 */ /* 0x000eb00000000a00 */
[----:B------:R-:W3:Y:S01]  /*09d0*/  LDC.64 R12, c[0x0][0x380] ;  /* 0x0000e000ff0c7b82 */ /* 0x000ee20000000a00 */
[----:B-1----:R-:W-:Y:S01]  /*09e0*/  IMAD.WIDE.U32 R4, R19, 0x4, R4 ;  /* 0x0000000413047825 */ /* 0x002fe200078e0004 */
[----:B------:R-:W-:-:S05]  /*09f0*/  IADD3.X R19, PT, PT, RZ, RZ, RZ, P1, !PT ;  /* 0x000000ffff137210 */ /* 0x000fca0000ffe4ff */
[----:B0-----:R-:W4:Y:S01]  /*0a00*/  LDG.E R4, desc[UR10][R4.64] ;  /* 0x0000000a04047981 */ /* 0x001f22000c1e1900 */
[----:B--2---:R-:W-:-:S04]  /*0a10*/  LEA R2, P1, R20, R2, 0x2 ;  /* 0x0000000214027211 */ /* 0x004fc800078210ff */
[----:B------:R-:W-:Y:S01]  /*0a20*/  LEA.HI.X R3, R20, R3, R19, 0x2, P1 ;  /* 0x0000000314037211 */ /* 0x000fe200008f1413 */
[----:B---3--:R-:W-:-:S04]  /*0a30*/  IMAD.WIDE R12, R15, 0x4, R12 ;  /* 0x000000040f0c7825 */ /* 0x008fc800078e020c */
[----:B------:R-:W2:Y:S04]  /*0a40*/  LDG.E R19, desc[UR10][R2.64+0x4] ;  /* 0x0000040a02137981 */ /* 0x000ea8000c1e1900 */
[----:B------:R-:W4:Y:S04]  /*0a50*/  LDG.E R15, desc[UR10][R12.64] ;  /* 0x0000000a0c0f7981 */ /* 0x000f28000c1e1900 */
[----:B------:R-:W2:Y:S04]  /*0a60*/  LDG.E R20, desc[UR10][R12.64+0x4] ;  /* 0x0000040a0c147981 */ /* 0x000ea8000c1e1900 */
[----:B------:R-:W3:Y:S04]  /*0a70*/  LDG.E R22, desc[UR10][R12.64+0x8] ;  /* 0x0000080a0c167981 */ /* 0x000ee8000c1e1900 */
[----:B------:R-:W3:Y:S04]  /*0a80*/  LDG.E R21, desc[UR10][R2.64+0x8] ;  /* 0x0000080a02157981 */ /* 0x000ee8000c1e1900 */
[----:B------:R-:W5:Y:S04]  /*0a90*/  LDG.E R24, desc[UR10][R12.64+0xc] ;  /* 0x00000c0a0c187981 */ /* 0x000f68000c1e1900 */
[----:B------:R-:W5:Y:S01]  /*0aa0*/  LDG.E R23, desc[UR10][R2.64+0xc] ;  /* 0x00000c0a02177981 */ /* 0x000f62000c1e1900 */
[----:B------:R-:W-:-:S02]  /*0ab0*/  VIADD R16, R16, 0x4 ;  /* 0x0000000410107836 */ /* 0x000fc40000000000 */
[----:B----4-:R-:W-:-:S04]  /*0ac0*/  FFMA R15, R15, R4, R14 ;  /* 0x000000040f0f7223 */ /* 0x010fc8000000000e */
[----:B--2---:R-:W-:-:S04]  /*0ad0*/  FFMA R15, R20, R19, R15 ;  /* 0x00000013140f7223 */ /* 0x004fc8000000000f */
[----:B---3--:R-:W-:-:S04]  /*0ae0*/  FFMA R15, R22, R21, R15 ;  /* 0x00000015160f7223 */ /* 0x008fc8000000000f */
[----:B-----5:R-:W-:-:S07]  /*0af0*/  FFMA R14, R24, R23, R15 ;  /* 0x00000017180e7223 */ /* 0x020fce000000000f */
.L_x_17:
[----:B------:R-:W-:Y:S05]  /*0b00*/  @!P0 BRA `(.L_x_15) ;  /* 0x00000000005c8947 */ /* 0x000fea0003800000 */
[----:B------:R-:W1:Y:S01]  /*0b10*/  LDC.64 R4, c[0x0][0x388] ;  /* 0x0000e200ff047b82 */ /* 0x000e620000000a00 */
[----:B------:R-:W-:Y:S02]  /*0b20*/  IADD3 R13, PT, PT, R16, UR12, RZ ;  /* 0x0000000c100d7c10 */ /* 0x000fe4000fffe0ff */
[----:B------:R-:W-:-:S05]  /*0b30*/  IADD3 R11, PT, PT, R11, R16, RZ ;  /* 0x000000100b0b7210 */ /* 0x000fca0007ffe0ff */
[----:B------:R-:W2:Y:S01]  /*0b40*/  LDC.64 R2, c[0x0][0x380] ;  /* 0x0000e000ff027b82 */ /* 0x000ea20000000a00 */
[----:B-1----:R-:W-:-:S06]  /*0b50*/  IMAD.WIDE.U32 R4, R13, 0x4, R4 ;  /* 0x000000040d047825 */ /* 0x002fcc00078e0004 */
[----:B0-----:R-:W3:Y:S01]  /*0b60*/  LDG.E R4, desc[UR10][R4.64] ;  /* 0x0000000a04047981 */ /* 0x001ee2000c1e1900 */
[----:B--2---:R-:W-:-:S05]  /*0b70*/  IMAD.WIDE R2, R11, 0x4, R2 ;  /* 0x000000040b027825 */ /* 0x004fca00078e0202 */
[----:B------:R-:W3:Y:S01]  /*0b80*/  LDG.E R11, desc[UR10][R2.64] ;  /* 0x0000000a020b7981 */ /* 0x000ee2000c1e1900 */
[----:B------:R-:W-:Y:S01]  /*0b90*/  ISETP.NE.AND P0, PT, R9, 0x1, PT ;  /* 0x000000010900780c */ /* 0x000fe20003f05270 */
[----:B---3--:R-:W-:-:S12]  /*0ba0*/  FFMA R14, R11, R4, R14 ;  /* 0x000000040b0e7223 */ /* 0x008fd8000000000e */
[----:B------:R-:W-:Y:S05]  /*0bb0*/  @!P0 BRA `(.L_x_15) ;  /* 0x0000000000308947 */ /* 0x000fea0003800000 */
[----:B------:R-:W0:Y:S01]  /*0bc0*/  LDC.64 R4, c[0x0][0x388] ;  /* 0x0000e200ff047b82 */ /* 0x000e220000000a00 */
[----:B------:R-:W-:Y:S02]  /*0bd0*/  IADD3 R11, P1, PT, R16, UR12, RZ ;  /* 0x0000000c100b7c10 */ /* 0x000fe4000ff3e0ff */
[----:B------:R-:W-:Y:S02]  /*0be0*/  ISETP.NE.AND P0, PT, R9, 0x2, PT ;  /* 0x000000020900780c */ /* 0x000fe40003f05270 */
[----:B------:R-:W-:-:S11]  /*0bf0*/  IADD3.X R12, PT, PT, RZ, RZ, RZ, P1, !PT ;  /* 0x000000ffff0c7210 */ /* 0x000fd60000ffe4ff */
[----:B------:R-:W2:Y:S01]  /*0c00*/  @P0 LDG.E R13, desc[UR10][R2.64+0x8] ;  /* 0x0000080a020d0981 */ /* 0x000ea2000c1e1900 */
[----:B0-----:R-:W-:-:S04]  /*0c10*/  LEA R4, P1, R11, R4, 0x2 ;  /* 0x000000040b047211 */ /* 0x001fc800078210ff */
[----:B------:R-:W-:Y:S02]  /*0c20*/  LEA.HI.X R5, R11, R5, R12, 0x2, P1 ;  /* 0x000000050b057211 */ /* 0x000fe400008f140c */
[----:B------:R-:W3:Y:S04]  /*0c30*/  LDG.E R11, desc[UR10][R2.64+0x4] ;  /* 0x0000040a020b7981 */ /* 0x000ee8000c1e1900 */
[----:B------:R-:W3:Y:S04]  /*0c40*/  LDG.E R12, desc[UR10][R4.64+0x4] ;  /* 0x0000040a040c7981 */ /* 0x000ee8000c1e1900 */
[----:B------:R-:W2:Y:S01]  /*0c50*/  @P0 LDG.E R15, desc[UR10][R4.64+0x8] ;  /* 0x0000080a040f0981 */ /* 0x000ea2000c1e1900 */
[----:B---3--:R-:W-:-:S04]  /*0c60*/  FFMA R14, R11, R12, R14 ;  /* 0x0000000c0b0e7223 */ /* 0x008fc8000000000e */
[----:B--2---:R-:W-:-:S07]  /*0c70*/  @P0 FFMA R14, R13, R15, R14 ;  /* 0x0000000f0d0e0223 */ /* 0x004fce000000000e */
.L_x_15:
[----:B------:R-:W-:Y:S05]  /*0c80*/  BRA.U UP0, `(.L_x_18) ;  /* 0xfffffff5004c7547 */ /* 0x000fea000b83ffff */
.L_x_12:
[----:B------:R-:W1:Y:S01]  /*0c90*/  LDC.64 R2, c[0x0][0x390] ;  /* 0x0000e400ff027b82 */ /* 0x000e620000000a00 */
[----:B------:R-:W-:-:S05]  /*0ca0*/  IMAD R7, R7, R6, R7 ;  /* 0x0000000607077224 */ /* 0x000fca00078e0207 */
[----:B------:R-:W-:-:S05]  /*0cb0*/  IADD3 R7, PT, PT, R0, R7, RZ ;  /* 0x0000000700077210 */ /* 0x000fca0007ffe0ff */
[----:B-1----:R-:W-:-:S05]  /*0cc0*/  IMAD.WIDE R2, R7, 0x4, R2 ;  /* 0x0000000407027825 */ /* 0x002fca00078e0202 */
[----:B0-----:R-:W-:Y:S01]  /*0cd0*/  STG.E desc[UR10][R2.64], R14 ;  /* 0x0000000e02007986 */ /* 0x001fe2000c10190a */
[----:B------:R-:W-:Y:S05]  /*0ce0*/  EXIT ;  /* 0x000000000000794d */ /* 0x000fea0003800000 */
.L_x_19:
        /* <DEDUP_REMOVED lines=9> */
.L_x_23:


//--------------------- .nv.shared.reserved.0     --------------------------
	.section	.nv.shared.reserved.0,"aw",@nobits
	.weak		__nv_reservedSMEM_offset_0_alias
	.size		__nv_reservedSMEM_offset_0_alias, 0, 64
	.other		__nv_reservedSMEM_offset_0_alias,@"STO_CUDA_RESERVED_SHARED STV_DEFAULT"
__nv_reservedSMEM_offset_0_alias:
	.zero		0
	.zero		64


//--------------------- .nv.constant0._Z13softmaxKernelPfS_fi --------------------------
	.section	.nv.constant0._Z13softmaxKernelPfS_fi,"a",@progbits
	.sectionflags	@""
	.align	4
.nv.constant0._Z13softmaxKernelPfS_fi:
	.zero		920


//--------------------- .nv.constant0._Z10reluKernelPfS_ii --------------------------
	.section	.nv.constant0._Z10reluKernelPfS_ii,"a",@progbits
	.sectionflags	@""
	.align	4
.nv.constant0._Z10reluKernelPfS_ii:
	.zero		920


//--------------------- .nv.constant0._Z16maxPoolingKernelPfS_ii --------------------------
	.section	.nv.constant0._Z16maxPoolingKernelPfS_ii,"a",@progbits
	.sectionflags	@""
	.align	4
.nv.constant0._Z16maxPoolingKernelPfS_ii:
	.zero		920


//--------------------- .nv.constant0._Z17convolutionKernelPfS_S_ii --------------------------
	.section	.nv.constant0._Z17convolutionKernelPfS_S_ii,"a",@progbits
	.sectionflags	@""
	.align	4
.nv.constant0._Z17convolutionKernelPfS_S_ii:
	.zero		928


//--------------------- SYMBOLS --------------------------

	.type		.nv.reservedSmem.offset0,@object
	.size		.nv.reservedSmem.offset0,0x4
